//
// Generated by NVIDIA NVVM Compiler
//
// Compiler Build ID: CL-36424714
// Cuda compilation tools, release 13.0, V13.0.88
// Based on NVVM 20.0.0
//

.version 9.0
.target sm_100
.address_size 64

	// .globl	_Z15init_and_updatePfii
.func  (.param .align 16 .b8 func_retval0[16]) __internal_trig_reduction_slowpathd
(
	.param .b64 __internal_trig_reduction_slowpathd_param_0
)
;
.global .align 8 .b8 __cudart_i2opi_d[144] = {8, 93, 141, 31, 177, 95, 251, 107, 234, 146, 82, 138, 247, 57, 7, 61, 123, 241, 229, 235, 199, 186, 39, 117, 45, 234, 95, 158, 102, 63, 70, 79, 183, 9, 203, 39, 207, 126, 54, 109, 31, 109, 10, 90, 139, 17, 47, 239, 15, 152, 5, 222, 255, 151, 248, 31, 59, 40, 249, 189, 139, 95, 132, 156, 244, 57, 83, 131, 57, 214, 145, 57, 65, 126, 95, 180, 38, 112, 156, 233, 132, 68, 187, 46, 245, 53, 130, 232, 62, 167, 41, 177, 28, 235, 29, 254, 28, 146, 209, 9, 234, 46, 73, 6, 224, 210, 77, 66, 58, 110, 36, 183, 97, 197, 187, 222, 171, 99, 81, 254, 65, 144, 67, 60, 153, 149, 98, 219, 192, 221, 52, 245, 209, 87, 39, 252, 41, 21, 68, 78, 110, 131, 249, 162};
.global .align 16 .b8 __cudart_sin_cos_coeffs[128] = {70, 210, 176, 44, 241, 229, 90, 190, 146, 227, 172, 105, 227, 29, 199, 62, 161, 98, 219, 25, 160, 1, 42, 191, 24, 8, 17, 17, 17, 17, 129, 63, 84, 85, 85, 85, 85, 85, 197, 191, 0, 0, 0, 0, 0, 0, 0, 0, 0, 0, 0, 0, 0, 0, 0, 0, 100, 129, 253, 32, 131, 255, 168, 189, 40, 133, 239, 193, 167, 238, 33, 62, 217, 230, 6, 142, 79, 126, 146, 190, 233, 188, 221, 25, 160, 1, 250, 62, 71, 93, 193, 22, 108, 193, 86, 191, 81, 85, 85, 85, 85, 85, 165, 63, 0, 0, 0, 0, 0, 0, 224, 191, 0, 0, 0, 0, 0, 0, 240, 63};

.visible .entry _Z15init_and_updatePfii(
	.param .u64 .ptr .align 1 _Z15init_and_updatePfii_param_0,
	.param .u32 _Z15init_and_updatePfii_param_1,
	.param .u32 _Z15init_and_updatePfii_param_2
)
{
	.reg .pred 	%p<16>;
	.reg .b32 	%r<28>;
	.reg .b32 	%f<35>;
	.reg .b64 	%rd<9>;
	.reg .b64 	%fd<66>;

	ld.param.u64 	%rd1, [_Z15init_and_updatePfii_param_0];
	ld.param.u32 	%r12, [_Z15init_and_updatePfii_param_1];
	ld.param.u32 	%r13, [_Z15init_and_updatePfii_param_2];
	mov.u32 	%r14, %ctaid.x;
	mov.u32 	%r15, %ntid.x;
	mov.u32 	%r16, %tid.x;
	mad.lo.s32 	%r1, %r14, %r15, %r16;
	setp.lt.s32 	%p2, %r1, 1;
	setp.gt.s32 	%p3, %r1, %r12;
	or.pred  	%p4, %p2, %p3;
	@%p4 bra 	$L__BB0_23;
	add.s32 	%r17, %r1, -1;
	cvt.rn.f64.u32 	%fd11, %r17;
	mul.f64 	%fd12, %fd11, 0d401921FB53C8D4F1;
	add.s32 	%r18, %r12, -1;
	cvt.rn.f64.s32 	%fd13, %r18;
	div.rn.f64 	%fd1, %fd12, %fd13;
	abs.f64 	%fd2, %fd1;
	setp.neu.f64 	%p5, %fd2, 0d7FF0000000000000;
	@%p5 bra 	$L__BB0_3;
	mov.f64 	%fd19, 0d0000000000000000;
	mul.rn.f64 	%fd63, %fd1, %fd19;
	mov.b32 	%r25, 0;
	bra.uni 	$L__BB0_5;
$L__BB0_3:
	mul.f64 	%fd14, %fd1, 0d3FE45F306DC9C883;
	cvt.rni.s32.f64 	%r25, %fd14;
	cvt.rn.f64.s32 	%fd15, %r25;
	fma.rn.f64 	%fd16, %fd15, 0dBFF921FB54442D18, %fd1;
	fma.rn.f64 	%fd17, %fd15, 0dBC91A62633145C00, %fd16;
	fma.rn.f64 	%fd63, %fd15, 0dB97B839A252049C0, %fd17;
	setp.ltu.f64 	%p6, %fd2, 0d41E0000000000000;
	@%p6 bra 	$L__BB0_5;
	{ // callseq 0, 0
	.param .b64 param0;
	st.param.f64 	[param0], %fd1;
	.param .align 16 .b8 retval0[16];
	call.uni (retval0), 
	__internal_trig_reduction_slowpathd, 
	(
	param0
	);
	ld.param.f64 	%fd63, [retval0];
	ld.param.b32 	%r25, [retval0+8];
	} // callseq 0
$L__BB0_5:
	shl.b32 	%r21, %r25, 6;
	cvt.u64.u32 	%rd2, %r21;
	and.b64  	%rd3, %rd2, 64;
	mov.u64 	%rd4, __cudart_sin_cos_coeffs;
	add.s64 	%rd5, %rd4, %rd3;
	mul.rn.f64 	%fd20, %fd63, %fd63;
	and.b32  	%r22, %r25, 1;
	setp.eq.b32 	%p7, %r22, 1;
	selp.f64 	%fd21, 0dBDA8FF8320FD8164, 0d3DE5DB65F9785EBA, %p7;
	ld.global.nc.v2.f64 	{%fd22, %fd23}, [%rd5];
	fma.rn.f64 	%fd24, %fd21, %fd20, %fd22;
	fma.rn.f64 	%fd25, %fd24, %fd20, %fd23;
	ld.global.nc.v2.f64 	{%fd26, %fd27}, [%rd5+16];
	fma.rn.f64 	%fd28, %fd25, %fd20, %fd26;
	fma.rn.f64 	%fd29, %fd28, %fd20, %fd27;
	ld.global.nc.v2.f64 	{%fd30, %fd31}, [%rd5+32];
	fma.rn.f64 	%fd32, %fd29, %fd20, %fd30;
	fma.rn.f64 	%fd33, %fd32, %fd20, %fd31;
	fma.rn.f64 	%fd34, %fd33, %fd63, %fd63;
	fma.rn.f64 	%fd35, %fd33, %fd20, 0d3FF0000000000000;
	selp.f64 	%fd36, %fd35, %fd34, %p7;
	and.b32  	%r23, %r25, 2;
	setp.eq.s32 	%p8, %r23, 0;
	mov.f64 	%fd37, 0d0000000000000000;
	sub.f64 	%fd38, %fd37, %fd36;
	selp.f64 	%fd39, %fd36, %fd38, %p8;
	cvt.rn.f32.f64 	%f31, %fd39;
	setp.lt.s32 	%p9, %r13, 1;
	@%p9 bra 	$L__BB0_22;
	setp.eq.s32 	%p10, %r1, 1;
	setp.eq.s32 	%p11, %r1, %r12;
	or.pred  	%p1, %p10, %p11;
	and.b32  	%r5, %r13, 3;
	setp.lt.u32 	%p12, %r13, 4;
	@%p12 bra 	$L__BB0_17;
	and.b32  	%r24, %r13, 2147483644;
	neg.s32 	%r26, %r24;
$L__BB0_8:
	mov.f64 	%fd64, 0d0000000000000000;
	@%p1 bra 	$L__BB0_10;
	cvt.f64.f32 	%fd41, %f31;
	add.f64 	%fd42, %fd41, %fd41;
	cvt.f64.f32 	%fd43, %f24;
	sub.f64 	%fd44, %fd42, %fd43;
	fma.rn.f64 	%fd45, %fd41, 0dBFC70A3D80000000, %fd44;
	cvt.rn.f32.f64 	%f19, %fd45;
	cvt.f64.f32 	%fd64, %f19;
$L__BB0_10:
	mov.f64 	%fd65, 0d0000000000000000;
	@%p1 bra 	$L__BB0_12;
	add.f64 	%fd47, %fd64, %fd64;
	cvt.f64.f32 	%fd48, %f31;
	sub.f64 	%fd49, %fd47, %fd48;
	fma.rn.f64 	%fd50, %fd64, 0dBFC70A3D80000000, %fd49;
	cvt.rn.f32.f64 	%f20, %fd50;
	cvt.f64.f32 	%fd65, %f20;
$L__BB0_12:
	mov.f32 	%f24, 0f00000000;
	@%p1 bra 	$L__BB0_14;
	add.f64 	%fd51, %fd65, %fd65;
	sub.f64 	%fd52, %fd51, %fd64;
	fma.rn.f64 	%fd53, %fd65, 0dBFC70A3D80000000, %fd52;
	cvt.rn.f32.f64 	%f24, %fd53;
$L__BB0_14:
	mov.f32 	%f31, 0f00000000;
	@%p1 bra 	$L__BB0_16;
	cvt.f64.f32 	%fd54, %f24;
	add.f64 	%fd55, %fd54, %fd54;
	sub.f64 	%fd56, %fd55, %fd65;
	fma.rn.f64 	%fd57, %fd54, 0dBFC70A3D80000000, %fd56;
	cvt.rn.f32.f64 	%f31, %fd57;
$L__BB0_16:
	add.s32 	%r26, %r26, 4;
	setp.ne.s32 	%p13, %r26, 0;
	@%p13 bra 	$L__BB0_8;
$L__BB0_17:
	setp.eq.s32 	%p14, %r5, 0;
	@%p14 bra 	$L__BB0_22;
	neg.s32 	%r27, %r5;
$L__BB0_19:
	.pragma "nounroll";
	mov.f32 	%f12, %f31;
	mov.f32 	%f31, 0f00000000;
	@%p1 bra 	$L__BB0_21;
	cvt.f64.f32 	%fd58, %f12;
	add.f64 	%fd59, %fd58, %fd58;
	cvt.f64.f32 	%fd60, %f24;
	sub.f64 	%fd61, %fd59, %fd60;
	fma.rn.f64 	%fd62, %fd58, 0dBFC70A3D80000000, %fd61;
	cvt.rn.f32.f64 	%f31, %fd62;
$L__BB0_21:
	add.s32 	%r27, %r27, 1;
	setp.ne.s32 	%p15, %r27, 0;
	mov.f32 	%f24, %f12;
	@%p15 bra 	$L__BB0_19;
$L__BB0_22:
	cvta.to.global.u64 	%rd6, %rd1;
	mul.wide.u32 	%rd7, %r1, 4;
	add.s64 	%rd8, %rd6, %rd7;
	st.global.f32 	[%rd8], %f31;
$L__BB0_23:
	ret;

}
.func  (.param .align 16 .b8 func_retval0[16]) __internal_trig_reduction_slowpathd(
	.param .b64 __internal_trig_reduction_slowpathd_param_0
)
{
	.local .align 8 .b8 	__local_depot1[40];
	.reg .b64 	%SP;
	.reg .b64 	%SPL;
	.reg .pred 	%p<10>;
	.reg .b32 	%r<47>;
	.reg .b64 	%rd<74>;
	.reg .b64 	%fd<5>;

	mov.u64 	%SPL, __local_depot1;
	ld.param.f64 	%fd4, [__internal_trig_reduction_slowpathd_param_0];
	add.u64 	%rd1, %SPL, 0;
	{
	.reg .b32 %temp; 
	mov.b64 	{%temp, %r1}, %fd4;
	}
	shr.u32 	%r2, %r1, 20;
	and.b32  	%r3, %r2, 2047;
	setp.eq.s32 	%p1, %r3, 2047;
	mov.b32 	%r46, 0;
	@%p1 bra 	$L__BB1_9;
	add.s32 	%r20, %r3, -1024;
	mov.b64 	%rd20, %fd4;
	shl.b64 	%rd2, %rd20, 11;
	shr.u32 	%r4, %r20, 6;
	sub.s32 	%r45, 15, %r4;
	sub.s32 	%r21, 19, %r4;
	setp.lt.u32 	%p2, %r20, 128;
	selp.b32 	%r6, 18, %r21, %p2;
	setp.ge.s32 	%p3, %r45, %r6;
	mov.b64 	%rd70, 0;
	@%p3 bra 	$L__BB1_4;
	add.s32 	%r23, %r6, %r4;
	neg.s32 	%r43, %r23;
	or.b64  	%rd3, %rd2, -9223372036854775808;
	mov.b64 	%rd70, 0;
	mov.b32 	%r42, 0;
	mov.u64 	%rd25, __cudart_i2opi_d;
	mov.u32 	%r44, %r45;
$L__BB1_3:
	.pragma "nounroll";
	mul.wide.s32 	%rd22, %r42, 8;
	add.s64 	%rd23, %rd1, %rd22;
	mul.wide.s32 	%rd24, %r44, 8;
	add.s64 	%rd26, %rd25, %rd24;
	ld.global.nc.u64 	%rd27, [%rd26];
	{
	.reg .u32 %r0, %r1, %r2, %r3, %alo, %ahi, %blo, %bhi, %clo, %chi;
	mov.b64 	{%alo,%ahi}, %rd27;
	mov.b64 	{%blo,%bhi}, %rd3;
	mov.b64 	{%clo,%chi}, %rd70;
	mad.lo.cc.u32 	%r0, %alo, %blo, %clo;
	madc.hi.cc.u32 	%r1, %alo, %blo, %chi;
	madc.hi.u32 	%r2, %alo, %bhi, 0;
	mad.lo.cc.u32 	%r1, %alo, %bhi, %r1;
	madc.hi.cc.u32 	%r2, %ahi, %blo, %r2;
	madc.hi.u32 	%r3, %ahi, %bhi, 0;
	mad.lo.cc.u32 	%r1, %ahi, %blo, %r1;
	madc.lo.cc.u32 	%r2, %ahi, %bhi, %r2;
	addc.u32 	%r3, %r3, 0;
	mov.b64 	%rd28, {%r0,%r1};
	mov.b64 	%rd70, {%r2,%r3};
	}
	st.local.u64 	[%rd23], %rd28;
	add.s32 	%r44, %r44, 1;
	add.s32 	%r43, %r43, 1;
	add.s32 	%r42, %r42, 1;
	setp.ne.s32 	%p4, %r43, -15;
	mov.u32 	%r45, %r6;
	@%p4 bra 	$L__BB1_3;
$L__BB1_4:
	cvt.s64.s32 	%rd29, %r45;
	cvt.u64.u32 	%rd30, %r4;
	add.s64 	%rd31, %rd30, %rd29;
	shl.b64 	%rd32, %rd31, 3;
	add.s64 	%rd33, %rd1, %rd32;
	st.local.u64 	[%rd33+-120], %rd70;
	and.b32  	%r15, %r2, 63;
	ld.local.u64 	%rd72, [%rd1+16];
	ld.local.u64 	%rd71, [%rd1+24];
	setp.eq.s32 	%p5, %r15, 0;
	@%p5 bra 	$L__BB1_6;
	shl.b64 	%rd34, %rd71, %r15;
	shr.u64 	%rd35, %rd72, 1;
	xor.b32  	%r24, %r15, 63;
	shr.u64 	%rd36, %rd35, %r24;
	or.b64  	%rd71, %rd34, %rd36;
	ld.local.u64 	%rd37, [%rd1+8];
	shl.b64 	%rd38, %rd72, %r15;
	shr.u64 	%rd39, %rd37, 1;
	shr.u64 	%rd40, %rd39, %r24;
	or.b64  	%rd72, %rd38, %rd40;
$L__BB1_6:
	and.b32  	%r25, %r1, -2147483648;
	shr.u64 	%rd41, %rd71, 62;
	cvt.u32.u64 	%r26, %rd41;
	mov.b64 	{%r27, %r28}, %rd71;
	mov.b64 	{%r29, %r30}, %rd72;
	shf.l.wrap.b32 	%r31, %r30, %r27, 2;
	shf.l.wrap.b32 	%r32, %r27, %r28, 2;
	mov.b64 	%rd42, {%r31, %r32};
	shl.b64 	%rd43, %rd72, 2;
	shr.u64 	%rd44, %rd42, 63;
	cvt.u32.u64 	%r33, %rd44;
	add.s32 	%r34, %r33, %r26;
	setp.eq.s32 	%p6, %r25, 0;
	neg.s32 	%r35, %r34;
	selp.b32 	%r46, %r34, %r35, %p6;
	setp.gt.s64 	%p7, %rd42, -1;
	mov.b64 	%rd45, 0;
	{
	.reg .u32 %r0, %r1, %r2, %r3, %a0, %a1, %a2, %a3, %b0, %b1, %b2, %b3;
	mov.b64 	{%a0,%a1}, %rd45;
	mov.b64 	{%a2,%a3}, %rd45;
	mov.b64 	{%b0,%b1}, %rd43;
	mov.b64 	{%b2,%b3}, %rd42;
	sub.cc.u32 	%r0, %a0, %b0;
	subc.cc.u32 	%r1, %a1, %b1;
	subc.cc.u32 	%r2, %a2, %b2;
	subc.u32 	%r3, %a3, %b3;
	mov.b64 	%rd46, {%r0,%r1};
	mov.b64 	%rd47, {%r2,%r3};
	}
	xor.b32  	%r36, %r25, -2147483648;
	selp.b64 	%rd73, %rd42, %rd47, %p7;
	selp.b64 	%rd14, %rd43, %rd46, %p7;
	selp.b32 	%r17, %r25, %r36, %p7;
	clz.b64 	%r37, %rd73;
	cvt.u64.u32 	%rd15, %r37;
	setp.eq.s32 	%p8, %r37, 0;
	@%p8 bra 	$L__BB1_8;
	cvt.u32.u64 	%r38, %rd15;
	and.b32  	%r39, %r38, 63;
	shl.b64 	%rd48, %rd73, %r39;
	shr.u64 	%rd49, %rd14, 1;
	not.b32 	%r40, %r38;
	and.b32  	%r41, %r40, 63;
	shr.u64 	%rd50, %rd49, %r41;
	or.b64  	%rd73, %rd48, %rd50;
$L__BB1_8:
	mov.b64 	%rd51, -3958705157555305931;
	{
	.reg .u32 %r0, %r1, %r2, %r3, %alo, %ahi, %blo, %bhi;
	mov.b64 	{%alo,%ahi}, %rd73;
	mov.b64 	{%blo,%bhi}, %rd51;
	mul.lo.u32 	%r0, %alo, %blo;
	mul.hi.u32 	%r1, %alo, %blo;
	mad.lo.cc.u32 	%r1, %alo, %bhi, %r1;
	madc.hi.u32 	%r2, %alo, %bhi, 0;
	mad.lo.cc.u32 	%r1, %ahi, %blo, %r1;
	madc.hi.cc.u32 	%r2, %ahi, %blo, %r2;
	madc.hi.u32 	%r3, %ahi, %bhi, 0;
	mad.lo.cc.u32 	%r2, %ahi, %bhi, %r2;
	addc.u32 	%r3, %r3, 0;
	mov.b64 	%rd52, {%r0,%r1};
	mov.b64 	%rd53, {%r2,%r3};
	}
	setp.gt.s64 	%p9, %rd53, 0;
	{
	.reg .u32 %r0, %r1, %r2, %r3, %a0, %a1, %a2, %a3, %b0, %b1, %b2, %b3;
	mov.b64 	{%a0,%a1}, %rd52;
	mov.b64 	{%a2,%a3}, %rd53;
	mov.b64 	{%b0,%b1}, %rd52;
	mov.b64 	{%b2,%b3}, %rd53;
	add.cc.u32 	%r0, %a0, %b0;
	addc.cc.u32 	%r1, %a1, %b1;
	addc.cc.u32 	%r2, %a2, %b2;
	addc.u32 	%r3, %a3, %b3;
	mov.b64 	%rd54, {%r0,%r1};
	mov.b64 	%rd55, {%r2,%r3};
	}
	selp.b64 	%rd56, %rd55, %rd53, %p9;
	selp.s64 	%rd57, -1, 0, %p9;
	sub.s64 	%rd58, %rd57, %rd15;
	cvt.u64.u32 	%rd59, %r17;
	shl.b64 	%rd60, %rd59, 32;
	add.s64 	%rd61, %rd56, 1;
	shr.u64 	%rd62, %rd61, 10;
	add.s64 	%rd63, %rd62, 1;
	shr.u64 	%rd64, %rd63, 1;
	shl.b64 	%rd65, %rd58, 52;
	add.s64 	%rd66, %rd65, %rd64;
	add.s64 	%rd67, %rd66, 4602678819172646912;
	or.b64  	%rd68, %rd67, %rd60;
	mov.b64 	%fd4, %rd68;
$L__BB1_9:
	st.param.f64 	[func_retval0], %fd4;
	st.param.b32 	[func_retval0+8], %r46;
	ret;

}


// ===== COMPILED SASS (sm_100) =====

	.target	sm_100

	.elftype	@"ET_EXEC"


//--------------------- .note.nv.tkinfo           --------------------------
	.section	.note.nv.tkinfo,"",@"SHT_NOTE"
	.sectionflags	@"SHF_NOTE_NV_TKINFO"
	.tkinfo
        /*0018*/ 	.word	0x00000002
        /*0030*/ 	.string	""
        /*0030*/ 	.string	"ptxas"
        /*0030*/ 	.string	"Cuda compilation tools, release 13.0, V13.0.88"
        /*0030*/ 	.string	"Build cuda_13.0.r13.0/compiler.36424714_0"
        /*0030*/ 	.string	"-arch sm_100 -m 64 "



//--------------------- .note.nv.cuinfo           --------------------------
	.section	.note.nv.cuinfo,"",@"SHT_NOTE"
	.sectionflags	@"SHF_NOTE_NV_CUINFO"
        /*0018*/ 	.short	0x0002
        /*001a*/ 	.short	0x0064
        /*001c*/ 	.short	0x0082
	.zero		2


//--------------------- .nv.info                  --------------------------
	.section	.nv.info,"",@"SHT_CUDA_INFO"
	.align	4


	//----- nvinfo : EIATTR_REGCOUNT
	.align		4
        /*0000*/ 	.byte	0x04, 0x2f
        /*0002*/ 	.short	(.L_3 - .L_2)
	.align		4
.L_2:
        /*0004*/ 	.word	index@(_Z15init_and_updatePfii)
        /*0008*/ 	.word	0x0000001a


	//----- nvinfo : EIATTR_FRAME_SIZE
	.align		4
.L_3:
        /*000c*/ 	.byte	0x04, 0x11
        /*000e*/ 	.short	(.L_5 - .L_4)
	.align		4
.L_4:
        /*0010*/ 	.word	index@($_Z15init_and_updatePfii$__internal_trig_reduction_slowpathd)
        /*0014*/ 	.word	0x00000028


	//----- nvinfo : EIATTR_FRAME_SIZE
	.align		4
.L_5:
        /*0018*/ 	.byte	0x04, 0x11
        /*001a*/ 	.short	(.L_7 - .L_6)
	.align		4
.L_6:
        /*001c*/ 	.word	index@($__internal_0_$__cuda_sm20_div_rn_f64_full)
        /*0020*/ 	.word	0x00000028


	//----- nvinfo : EIATTR_FRAME_SIZE
	.align		4
.L_7:
        /*0024*/ 	.byte	0x04, 0x11
        /*0026*/ 	.short	(.L_9 - .L_8)
	.align		4
.L_8:
        /*0028*/ 	.word	index@(_Z15init_and_updatePfii)
        /*002c*/ 	.word	0x00000028


	//----- nvinfo : EIATTR_MIN_STACK_SIZE
	.align		4
.L_9:
        /*0030*/ 	.byte	0x04, 0x12
        /*0032*/ 	.short	(.L_11 - .L_10)
	.align		4
.L_10:
        /*0034*/ 	.word	index@(_Z15init_and_updatePfii)
        /*0038*/ 	.word	0x00000028
.L_11:


//--------------------- .nv.compat                --------------------------
	.section	.nv.compat,"",@"SHT_CUDA_COMPAT_INFO"
	.align	4
        /*0000*/ 	.byte	0x02, 0x09, 0x00, 0x00, 0x02, 0x02, 0x01, 0x00, 0x02, 0x05, 0x05, 0x00, 0x03, 0x07, 0x01, 0x01
        /*0010*/ 	.byte	0x02, 0x03, 0x00, 0x00, 0x02, 0x06, 0x01, 0x00, 0x04, 0x0b, 0x08, 0x00, 0x01, 0x00, 0x00, 0x00
        /*0020*/ 	.byte	0x00, 0x00, 0x00, 0x00


//--------------------- .nv.info._Z15init_and_updatePfii --------------------------
	.section	.nv.info._Z15init_and_updatePfii,"",@"SHT_CUDA_INFO"
	.sectionflags	@""
	.align	4


	//----- nvinfo : EIATTR_CUDA_API_VERSION
	.align		4
        /*0000*/ 	.byte	0x04, 0x37
        /*0002*/ 	.short	(.L_13 - .L_12)
.L_12:
        /*0004*/ 	.word	0x00000082


	//----- nvinfo : EIATTR_KPARAM_INFO
	.align		4
.L_13:
        /*0008*/ 	.byte	0x04, 0x17
        /*000a*/ 	.short	(.L_15 - .L_14)
.L_14:
        /*000c*/ 	.word	0x00000000
        /*0010*/ 	.short	0x0002
        /*0012*/ 	.short	0x000c
        /*0014*/ 	.byte	0x00, 0xf0, 0x11, 0x00


	//----- nvinfo : EIATTR_KPARAM_INFO
	.align		4
.L_15:
        /*0018*/ 	.byte	0x04, 0x17
        /*001a*/ 	.short	(.L_17 - .L_16)
.L_16:
        /*001c*/ 	.word	0x00000000
        /*0020*/ 	.short	0x0001
        /*0022*/ 	.short	0x0008
        /*0024*/ 	.byte	0x00, 0xf0, 0x11, 0x00


	//----- nvinfo : EIATTR_KPARAM_INFO
	.align		4
.L_17:
        /*0028*/ 	.byte	0x04, 0x17
        /*002a*/ 	.short	(.L_19 - .L_18)
.L_18:
        /*002c*/ 	.word	0x00000000
        /*0030*/ 	.short	0x0000
        /*0032*/ 	.short	0x0000
        /*0034*/ 	.byte	0x00, 0xf5, 0x21, 0x00


	//----- nvinfo : EIATTR_SPARSE_MMA_MASK
	.align		4
.L_19:
        /*0038*/ 	.byte	0x03, 0x50
        /*003a*/ 	.short	0x0000


	//----- nvinfo : EIATTR_MAXREG_COUNT
	.align		4
        /*003c*/ 	.byte	0x03, 0x1b
        /*003e*/ 	.short	0x00ff


	//----- nvinfo : EIATTR_MERCURY_ISA_VERSION
	.align		4
        /*0040*/ 	.byte	0x03, 0x5f
        /*0042*/ 	.short	0x0101


	//----- nvinfo : EIATTR_VRC_CTA_INIT_COUNT
	.align		4
        /*0044*/ 	.byte	0x02, 0x4a
	.zero		1
	.zero		1


	//----- nvinfo : EIATTR_EXIT_INSTR_OFFSETS
	.align		4
        /*0048*/ 	.byte	0x04, 0x1c
        /*004a*/ 	.short	(.L_21 - .L_20)


	//   ....[0]....
.L_20:
        /*004c*/ 	.word	0x00000090


	//   ....[1]....
        /*0050*/ 	.word	0x00000a10


	//----- nvinfo : EIATTR_CRS_STACK_SIZE
	.align		4
.L_21:
        /*0054*/ 	.byte	0x04, 0x1e
        /*0056*/ 	.short	(.L_23 - .L_22)
.L_22:
        /*0058*/ 	.word	0x00000000


	//----- nvinfo : EIATTR_CBANK_PARAM_SIZE
	.align		4
.L_23:
        /*005c*/ 	.byte	0x03, 0x19
        /*005e*/ 	.short	0x0010


	//----- nvinfo : EIATTR_PARAM_CBANK
	.align		4
        /*0060*/ 	.byte	0x04, 0x0a
        /*0062*/ 	.short	(.L_25 - .L_24)
	.align		4
.L_24:
        /*0064*/ 	.word	index@(.nv.constant0._Z15init_and_updatePfii)
        /*0068*/ 	.short	0x0380
        /*006a*/ 	.short	0x0010


	//----- nvinfo : EIATTR_SW_WAR
	.align		4
.L_25:
        /*006c*/ 	.byte	0x04, 0x36
        /*006e*/ 	.short	(.L_27 - .L_26)
.L_26:
        /*0070*/ 	.word	0x00000008
.L_27:


//--------------------- .nv.callgraph             --------------------------
	.section	.nv.callgraph,"",@"SHT_CUDA_CALLGRAPH"
	.align	4
	.sectionentsize	8
	.align		4
        /*0000*/ 	.word	0x00000000
	.align		4
        /*0004*/ 	.word	0xffffffff
	.align		4
        /*0008*/ 	.word	0x00000000
	.align		4
        /*000c*/ 	.word	0xfffffffe
	.align		4
        /*0010*/ 	.word	0x00000000
	.align		4
        /*0014*/ 	.word	0xfffffffd
	.align		4
        /*0018*/ 	.word	0x00000000
	.align		4
        /*001c*/ 	.word	0xfffffffc


//--------------------- .nv.constant4             --------------------------
	.section	.nv.constant4,"a",@progbits
	.align	8
	.align		8
.nv.constant4:
        /*0000*/ 	.dword	__cudart_i2opi_d
	.align		8
        /*0008*/ 	.dword	__cudart_sin_cos_coeffs


//--------------------- .text._Z15init_and_updatePfii --------------------------
	.section	.text._Z15init_and_updatePfii,"ax",@progbits
	.align	128
        .global         _Z15init_and_updatePfii
        .type           _Z15init_and_updatePfii,@function
        .size           _Z15init_and_updatePfii,(.L_x_22 - _Z15init_and_updatePfii)
        .other          _Z15init_and_updatePfii,@"STO_CUDA_ENTRY STV_DEFAULT"
_Z15init_and_updatePfii:
.text._Z15init_and_updatePfii:
[----:B------:R-:W0:Y:S01]  /*0000*/  LDC R1, c[0x0][0x37c] ;  /* 0x0000df00ff017b82 */ /* 0x000e220000000800 */
[----:B------:R-:W1:Y:S07]  /*0010*/  S2R R3, SR_TID.X ;  /* 0x0000000000037919 */ /* 0x000e6e0000002100 */
[----:B------:R-:W1:Y:S01]  /*0020*/  S2UR UR5, SR_CTAID.X ;  /* 0x00000000000579c3 */ /* 0x000e620000002500 */
[----:B------:R-:W2:Y:S01]  /*0030*/  LDCU UR4, c[0x0][0x388] ;  /* 0x00007100ff0477ac */ /* 0x000ea20008000800 */
[----:B0-----:R-:W-:-:S06]  /*0040*/  VIADD R1, R1, 0xffffffd8 ;  /* 0xffffffd801017836 */ /* 0x001fcc0000000000 */
[----:B------:R-:W1:Y:S02]  /*0050*/  LDC R10, c[0x0][0x360] ;  /* 0x0000d800ff0a7b82 */ /* 0x000e640000000800 */
[----:B-1----:R-:W-:-:S05]  /*0060*/  IMAD R10, R10, UR5, R3 ;  /* 0x000000050a0a7c24 */ /* 0x002fca000f8e0203 */
[----:B--2---:R-:W-:-:S04]  /*0070*/  ISETP.GT.AND P0, PT, R10, UR4, PT ;  /* 0x000000040a007c0c */ /* 0x004fc8000bf04270 */
[----:B------:R-:W-:-:S13]  /*0080*/  ISETP.LT.OR P0, PT, R10, 0x1, P0 ;  /* 0x000000010a00780c */ /* 0x000fda0000701670 */
[----:B------:R-:W-:Y:S05]  /*0090*/  @P0 EXIT ;  /* 0x000000000000094d */ /* 0x000fea0003800000 */
[----:B------:R-:W-:Y:S01]  /*00a0*/  UIADD3 UR4, UPT, UPT, UR4, -0x1, URZ ;  /* 0xffffffff04047890 */ /* 0x000fe2000fffe0ff */
[----:B------:R-:W-:Y:S01]  /*00b0*/  IMAD.MOV.U32 R2, RZ, RZ, 0x1 ;  /* 0x00000001ff027424 */ /* 0x000fe200078e00ff */
[----:B------:R-:W-:Y:S01]  /*00c0*/  UMOV UR5, 0x401921fb ;  /* 0x401921fb00057882 */ /* 0x000fe20000000000 */
[----:B------:R-:W-:Y:S01]  /*00d0*/  VIADD R0, R10, 0xffffffff ;  /* 0xffffffff0a007836 */ /* 0x000fe20000000000 */
[----:B------:R-:W-:Y:S05]  /*00e0*/  BSSY.RECONVERGENT B0, `(.L_x_0) ;  /* 0x0000016000007945 */ /* 0x000fea0003800200 */
[----:B------:R-:W0:Y:S01]  /*00f0*/  I2F.F64 R4, UR4 ;  /* 0x0000000400047d12 */ /* 0x000e220008201c00 */
[----:B------:R-:W-:-:S07]  /*0100*/  UMOV UR4, 0x53c8d4f1 ;  /* 0x53c8d4f100047882 */ /* 0x000fce0000000000 */
[----:B0-----:R-:W0:Y:S02]  /*0110*/  MUFU.RCP64H R3, R5 ;  /* 0x0000000500037308 */ /* 0x001e240000001800 */
[----:B0-----:R-:W-:-:S08]  /*0120*/  DFMA R6, -R4, R2, 1 ;  /* 0x3ff000000406742b */ /* 0x001fd00000000102 */
[----:B------:R-:W-:Y:S02]  /*0130*/  DFMA R8, R6, R6, R6 ;  /* 0x000000060608722b */ /* 0x000fe40000000006 */
[----:B------:R-:W0:Y:S06]  /*0140*/  I2F.F64.U32 R6, R0 ;  /* 0x0000000000067312 */ /* 0x000e2c0000201800 */
[----:B------:R-:W-:-:S08]  /*0150*/  DFMA R8, R2, R8, R2 ;  /* 0x000000080208722b */ /* 0x000fd00000000002 */
[----:B------:R-:W-:Y:S02]  /*0160*/  DFMA R2, -R4, R8, 1 ;  /* 0x3ff000000402742b */ /* 0x000fe40000000108 */
[----:B0-----:R-:W-:-:S06]  /*0170*/  DMUL R6, R6, UR4 ;  /* 0x0000000406067c28 */ /* 0x001fcc0008000000 */
[----:B------:R-:W-:-:S04]  /*0180*/  DFMA R2, R8, R2, R8 ;  /* 0x000000020802722b */ /* 0x000fc80000000008 */
[----:B------:R-:W-:-:S04]  /*0190*/  FSETP.GEU.AND P1, PT, |R7|, 6.5827683646048100446e-37, PT ;  /* 0x036000000700780b */ /* 0x000fc80003f2e200 */
[----:B------:R-:W-:-:S08]  /*01a0*/  DMUL R8, R6, R2 ;  /* 0x0000000206087228 */ /* 0x000fd00000000000 */
[----:B------:R-:W-:-:S08]  /*01b0*/  DFMA R12, -R4, R8, R6 ;  /* 0x00000008040c722b */ /* 0x000fd00000000106 */
[----:B------:R-:W-:-:S10]  /*01c0*/  DFMA R2, R2, R12, R8 ;  /* 0x0000000c0202722b */ /* 0x000fd40000000008 */
[----:B------:R-:W-:-:S05]  /*01d0*/  FFMA R8, RZ, R5, R3 ;  /* 0x00000005ff087223 */ /* 0x000fca0000000003 */
[----:B------:R-:W-:-:S13]  /*01e0*/  FSETP.GT.AND P0, PT, |R8|, 1.469367938527859385e-39, PT ;  /* 0x001000000800780b */ /* 0x000fda0003f04200 */
[----:B------:R-:W-:Y:S05]  /*01f0*/  @P0 BRA P1, `(.L_x_1) ;  /* 0x0000000000100947 */ /* 0x000fea0000800000 */
[----:B------:R-:W-:-:S07]  /*0200*/  MOV R0, 0x220 ;  /* 0x0000022000007802 */ /* 0x000fce0000000f00 */
[----:B------:R-:W-:Y:S05]  /*0210*/  CALL.REL.NOINC `($__internal_0_$__cuda_sm20_div_rn_f64_full) ;  /* 0x0000000800007944 */ /* 0x000fea0003c00000 */
[----:B------:R-:W-:Y:S02]  /*0220*/  IMAD.MOV.U32 R2, RZ, RZ, R12 ;  /* 0x000000ffff027224 */ /* 0x000fe400078e000c */
[----:B------:R-:W-:-:S07]  /*0230*/  IMAD.MOV.U32 R3, RZ, RZ, R13 ;  /* 0x000000ffff037224 */ /* 0x000fce00078e000d */
.L_x_1:
[----:B------:R-:W-:Y:S05]  /*0240*/  BSYNC.RECONVERGENT B0 ;  /* 0x0000000000007941 */ /* 0x000fea0003800200 */
.L_x_0:
[----:B------:R-:W-:Y:S01]  /*0250*/  DSETP.NEU.AND P0, PT, |R2|, +INF , PT ;  /* 0x7ff000000200742a */ /* 0x000fe20003f0d200 */
[----:B------:R-:W0:Y:S01]  /*0260*/  LDCU.64 UR6, c[0x0][0x358] ;  /* 0x00006b00ff0677ac */ /* 0x000e220008000a00 */
[----:B------:R-:W-:-:S12]  /*0270*/  BSSY.RECONVERGENT B0, `(.L_x_2) ;  /* 0x0000017000007945 */ /* 0x000fd80003800200 */
[----:B------:R-:W-:Y:S01]  /*0280*/  @!P0 DMUL R8, RZ, R2 ;  /* 0x00000002ff088228 */ /* 0x000fe20000000000 */
[----:B------:R-:W-:Y:S01]  /*0290*/  @!P0 IMAD.MOV.U32 R0, RZ, RZ, RZ ;  /* 0x000000ffff008224 */ /* 0x000fe200078e00ff */
[----:B------:R-:W-:Y:S09]  /*02a0*/  @!P0 BRA `(.L_x_3) ;  /* 0x00000000004c8947 */ /* 0x000ff20003800000 */
[----:B------:R-:W-:Y:S01]  /*02b0*/  UMOV UR4, 0x6dc9c883 ;  /* 0x6dc9c88300047882 */ /* 0x000fe20000000000 */
[----:B------:R-:W-:Y:S01]  /*02c0*/  UMOV UR5, 0x3fe45f30 ;  /* 0x3fe45f3000057882 */ /* 0x000fe20000000000 */
[C---:B------:R-:W-:Y:S02]  /*02d0*/  DSETP.GE.AND P0, PT, |R2|.reuse, 2.14748364800000000000e+09, PT ;  /* 0x41e000000200742a */ /* 0x040fe40003f06200 */
[----:B------:R-:W-:Y:S01]  /*02e0*/  DMUL R4, R2, UR4 ;  /* 0x0000000402047c28 */ /* 0x000fe20008000000 */
[----:B------:R-:W-:Y:S01]  /*02f0*/  UMOV UR4, 0x54442d18 ;  /* 0x54442d1800047882 */ /* 0x000fe20000000000 */
[----:B------:R-:W-:-:S04]  /*0300*/  UMOV UR5, 0x3ff921fb ;  /* 0x3ff921fb00057882 */ /* 0x000fc80000000000 */
[----:B------:R-:W1:Y:S08]  /*0310*/  F2I.F64 R0, R4 ;  /* 0x0000000400007311 */ /* 0x000e700000301100 */
[----:B-1----:R-:W1:Y:S02]  /*0320*/  I2F.F64 R8, R0 ;  /* 0x0000000000087312 */ /* 0x002e640000201c00 */
[----:B-1----:R-:W-:Y:S01]  /*0330*/  DFMA R6, R8, -UR4, R2 ;  /* 0x8000000408067c2b */ /* 0x002fe20008000002 */
[----:B------:R-:W-:Y:S01]  /*0340*/  UMOV UR4, 0x33145c00 ;  /* 0x33145c0000047882 */ /* 0x000fe20000000000 */
[----:B------:R-:W-:-:S06]  /*0350*/  UMOV UR5, 0x3c91a626 ;  /* 0x3c91a62600057882 */ /* 0x000fcc0000000000 */
[----:B------:R-:W-:Y:S01]  /*0360*/  DFMA R6, R8, -UR4, R6 ;  /* 0x8000000408067c2b */ /* 0x000fe20008000006 */
[----:B------:R-:W-:Y:S01]  /*0370*/  UMOV UR4, 0x252049c0 ;  /* 0x252049c000047882 */ /* 0x000fe20000000000 */
[----:B------:R-:W-:-:S06]  /*0380*/  UMOV UR5, 0x397b839a ;  /* 0x397b839a00057882 */ /* 0x000fcc0000000000 */
[----:B------:R-:W-:Y:S01]  /*0390*/  DFMA R8, R8, -UR4, R6 ;  /* 0x8000000408087c2b */ /* 0x000fe20008000006 */
[----:B------:R-:W-:Y:S10]  /*03a0*/  @!P0 BRA `(.L_x_3) ;  /* 0x00000000000c8947 */ /* 0x000ff40003800000 */
[----:B------:R-:W-:Y:S01]  /*03b0*/  IMAD.MOV.U32 R14, RZ, RZ, R3 ;  /* 0x000000ffff0e7224 */ /* 0x000fe200078e0003 */
[----:B------:R-:W-:-:S07]  /*03c0*/  MOV R12, 0x3e0 ;  /* 0x000003e0000c7802 */ /* 0x000fce0000000f00 */
[----:B0-----:R-:W-:Y:S05]  /*03d0*/  CALL.REL.NOINC `($_Z15init_and_updatePfii$__internal_trig_reduction_slowpathd) ;  /* 0x0000000c00007944 */ /* 0x001fea0003c00000 */
.L_x_3:
[----:B0-----:R-:W-:Y:S05]  /*03e0*/  BSYNC.RECONVERGENT B0 ;  /* 0x0000000000007941 */ /* 0x001fea0003800200 */
.L_x_2:
[----:B------:R-:W0:Y:S01]  /*03f0*/  LDCU.64 UR4, c[0x4][0x8] ;  /* 0x01000100ff0477ac */ /* 0x000e220008000a00 */
[----:B------:R-:W-:-:S05]  /*0400*/  IMAD.SHL.U32 R2, R0, 0x40, RZ ;  /* 0x0000004000027824 */ /* 0x000fca00078e00ff */
[----:B------:R-:W-:-:S04]  /*0410*/  LOP3.LUT R2, R2, 0x40, RZ, 0xc0, !PT ;  /* 0x0000004002027812 */ /* 0x000fc800078ec0ff */
[----:B0-----:R-:W-:-:S05]  /*0420*/  IADD3 R20, P0, PT, R2, UR4, RZ ;  /* 0x0000000402147c10 */ /* 0x001fca000ff1e0ff */
[----:B------:R-:W-:Y:S01]  /*0430*/  IMAD.X R21, RZ, RZ, UR5, P0 ;  /* 0x00000005ff157e24 */ /* 0x000fe200080e06ff */
[----:B------:R-:W-:Y:S01]  /*0440*/  LOP3.LUT R2, R0, 0x1, RZ, 0xc0, !PT ;  /* 0x0000000100027812 */ /* 0x000fe200078ec0ff */
[----:B------:R-:W-:Y:S01]  /*0450*/  IMAD.MOV.U32 R22, RZ, RZ, 0x20fd8164 ;  /* 0x20fd8164ff167424 */ /* 0x000fe200078e00ff */
[----:B------:R-:W0:Y:S02]  /*0460*/  LDCU UR5, c[0x0][0x38c] ;  /* 0x00007180ff0577ac */ /* 0x000e240008000800 */
[----:B------:R-:W2:Y:S04]  /*0470*/  LDG.E.128.CONSTANT R16, desc[UR6][R20.64] ;  /* 0x0000000614107981 */ /* 0x000ea8000c1e9d00 */
[----:B------:R-:W3:Y:S04]  /*0480*/  LDG.E.128.CONSTANT R12, desc[UR6][R20.64+0x10] ;  /* 0x00001006140c7981 */ /* 0x000ee8000c1e9d00 */
[----:B------:R-:W4:Y:S01]  /*0490*/  LDG.E.128.CONSTANT R4, desc[UR6][R20.64+0x20] ;  /* 0x0000200614047981 */ /* 0x000f22000c1e9d00 */
[----:B------:R-:W-:Y:S01]  /*04a0*/  IMAD.MOV.U32 R11, RZ, RZ, 0x3da8ff83 ;  /* 0x3da8ff83ff0b7424 */ /* 0x000fe200078e00ff */
[----:B------:R-:W-:Y:S01]  /*04b0*/  ISETP.NE.U32.AND P0, PT, R2, 0x1, PT ;  /* 0x000000010200780c */ /* 0x000fe20003f05070 */
[----:B------:R-:W-:-:S03]  /*04c0*/  DMUL R2, R8, R8 ;  /* 0x0000000808027228 */ /* 0x000fc60000000000 */
[----:B------:R-:W-:Y:S02]  /*04d0*/  FSEL R22, R22, -8.06006814911005101289e+34, !P0 ;  /* 0xf9785eba16167808 */ /* 0x000fe40004000000 */
[----:B------:R-:W-:Y:S01]  /*04e0*/  FSEL R23, -R11, 0.11223486810922622681, !P0 ;  /* 0x3de5db650b177808 */ /* 0x000fe20004000100 */
[----:B0-----:R-:W-:-:S05]  /*04f0*/  UISETP.GE.AND UP0, UPT, UR5, 0x1, UPT ;  /* 0x000000010500788c */ /* 0x001fca000bf06270 */
[----:B--2---:R-:W-:-:S08]  /*0500*/  DFMA R16, R2, R22, R16 ;  /* 0x000000160210722b */ /* 0x004fd00000000010 */
[----:B------:R-:W-:-:S08]  /*0510*/  DFMA R16, R2, R16, R18 ;  /* 0x000000100210722b */ /* 0x000fd00000000012 */
[----:B---3--:R-:W-:-:S08]  /*0520*/  DFMA R12, R2, R16, R12 ;  /* 0x00000010020c722b */ /* 0x008fd0000000000c */
[----:B------:R-:W-:-:S08]  /*0530*/  DFMA R12, R2, R12, R14 ;  /* 0x0000000c020c722b */ /* 0x000fd0000000000e */
[----:B----4-:R-:W-:-:S08]  /*0540*/  DFMA R4, R2, R12, R4 ;  /* 0x0000000c0204722b */ /* 0x010fd00000000004 */
[----:B------:R-:W-:-:S08]  /*0550*/  DFMA R4, R2, R4, R6 ;  /* 0x000000040204722b */ /* 0x000fd00000000006 */
[----:B------:R-:W-:Y:S02]  /*0560*/  DFMA R8, R4, R8, R8 ;  /* 0x000000080408722b */ /* 0x000fe40000000008 */
[----:B------:R-:W-:-:S10]  /*0570*/  DFMA R2, R2, R4, 1 ;  /* 0x3ff000000202742b */ /* 0x000fd40000000004 */
[----:B------:R-:W-:Y:S02]  /*0580*/  FSEL R4, R2, R8, !P0 ;  /* 0x0000000802047208 */ /* 0x000fe40004000000 */
[----:B------:R-:W-:Y:S02]  /*0590*/  FSEL R5, R3, R9, !P0 ;  /* 0x0000000903057208 */ /* 0x000fe40004000000 */
[----:B------:R-:W-:-:S04]  /*05a0*/  LOP3.LUT P0, RZ, R0, 0x2, RZ, 0xc0, !PT ;  /* 0x0000000200ff7812 */ /* 0x000fc8000780c0ff */
[----:B------:R-:W-:-:S10]  /*05b0*/  DADD R2, RZ, -R4 ;  /* 0x00000000ff027229 */ /* 0x000fd40000000804 */
[----:B------:R-:W-:Y:S02]  /*05c0*/  FSEL R2, R4, R2, !P0 ;  /* 0x0000000204027208 */ /* 0x000fe40004000000 */
[----:B------:R-:W-:-:S04]  /*05d0*/  FSEL R3, R5, R3, !P0 ;  /* 0x0000000305037208 */ /* 0x000fc80004000000 */
[----:B------:R0:W1:Y:S01]  /*05e0*/  F2F.F32.F64 R15, R2 ;  /* 0x00000002000f7310 */ /* 0x0000620000301000 */
[----:B------:R-:W-:Y:S05]  /*05f0*/  BRA.U !UP0, `(.L_x_4) ;  /* 0x0000000108f87547 */ /* 0x000fea000b800000 */
[----:B------:R-:W2:Y:S01]  /*0600*/  LDCU UR8, c[0x0][0x388] ;  /* 0x00007100ff0877ac */ /* 0x000ea20008000800 */
[----:B------:R-:W-:Y:S02]  /*0610*/  UISETP.GE.U32.AND UP1, UPT, UR5, 0x4, UPT ;  /* 0x000000040500788c */ /* 0x000fe4000bf26070 */
[----:B------:R-:W-:-:S04]  /*0620*/  ULOP3.LUT UR4, UR5, 0x3, URZ, 0xc0, !UPT ;  /* 0x0000000305047892 */ /* 0x000fc8000f8ec0ff */
[----:B------:R-:W-:Y:S01]  /*0630*/  UISETP.NE.AND UP0, UPT, UR4, URZ, UPT ;  /* 0x000000ff0400728c */ /* 0x000fe2000bf05270 */
[----:B--2---:R-:W-:-:S04]  /*0640*/  ISETP.NE.AND P0, PT, R10, UR8, PT ;  /* 0x000000080a007c0c */ /* 0x004fc8000bf05270 */
[----:B------:R-:W-:Y:S01]  /*0650*/  ISETP.EQ.OR P0, PT, R10, 0x1, !P0 ;  /* 0x000000010a00780c */ /* 0x000fe20004702670 */
[----:B------:R-:W-:-:S12]  /*0660*/  BRA.U !UP1, `(.L_x_5) ;  /* 0x00000001099c7547 */ /* 0x000fd8000b800000 */
[----:B------:R-:W-:-:S04]  /*0670*/  ULOP3.LUT UR5, UR5, 0x7ffffffc, URZ, 0xc0, !UPT ;  /* 0x7ffffffc05057892 */ /* 0x000fc8000f8ec0ff */
[----:B------:R-:W-:-:S12]  /*0680*/  UIADD3 UR5, UPT, UPT, -UR5, URZ, URZ ;  /* 0x000000ff05057290 */ /* 0x000fd8000fffe1ff */
.L_x_6:
[----:B01-3--:R-:W0:Y:S01]  /*0690*/  @!P0 F2F.F64.F32 R2, R15 ;  /* 0x0000000f00028310 */ /* 0x00be220000201800 */
[----:B------:R-:W-:-:S04]  /*06a0*/  UIADD3 UR5, UPT, UPT, UR5, 0x4, URZ ;  /* 0x0000000405057890 */ /* 0x000fc8000fffe0ff */
[----:B------:R-:W-:-:S03]  /*06b0*/  UISETP.NE.AND UP1, UPT, UR5, URZ, UPT ;  /* 0x000000ff0500728c */ /* 0x000fc6000bf25270 */
[----:B--2---:R1:W2:Y:S01]  /*06c0*/  @!P0 F2F.F64.F32 R6, R11 ;  /* 0x0000000b00068310 */ /* 0x0042a20000201800 */
[----:B0-----:R-:W-:-:S07]  /*06d0*/  @!P0 DADD R4, R2, R2 ;  /* 0x0000000002048229 */ /* 0x001fce0000000002 */
[----:B------:R0:W-:Y:S01]  /*06e0*/  @!P0 F2F.F64.F32 R8, R15 ;  /* 0x0000000f00088310 */ /* 0x0001e20000201800 */
[----:B-1----:R-:W-:Y:S01]  /*06f0*/  IMAD.MOV.U32 R11, RZ, RZ, RZ ;  /* 0x000000ffff0b7224 */ /* 0x002fe200078e00ff */
[----:B--2---:R-:W-:Y:S01]  /*0700*/  @!P0 DADD R4, R4, -R6 ;  /* 0x0000000004048229 */ /* 0x004fe20000000806 */
[----:B0-----:R-:W-:Y:S02]  /*0710*/  IMAD.MOV.U32 R15, RZ, RZ, RZ ;  /* 0x000000ffff0f7224 */ /* 0x001fe400078e00ff */
[----:B------:R-:W-:Y:S02]  /*0720*/  @!P0 IMAD.MOV.U32 R6, RZ, RZ, -0x80000000 ;  /* 0x80000000ff068424 */ /* 0x000fe400078e00ff */
[----:B------:R-:W-:-:S06]  /*0730*/  @!P0 IMAD.MOV.U32 R7, RZ, RZ, 0x3fc70a3d ;  /* 0x3fc70a3dff078424 */ /* 0x000fcc00078e00ff */
[----:B------:R-:W-:Y:S01]  /*0740*/  @!P0 DFMA R4, R2, -R6, R4 ;  /* 0x800000060204822b */ /* 0x000fe20000000004 */
[----:B------:R-:W-:-:S05]  /*0750*/  CS2R R2, SRZ ;  /* 0x0000000000027805 */ /* 0x000fca000001ff00 */
[----:B------:R-:W0:Y:S08]  /*0760*/  @!P0 F2F.F32.F64 R0, R4 ;  /* 0x0000000400008310 */ /* 0x000e300000301000 */
[----:B0-----:R-:W0:Y:S02]  /*0770*/  @!P0 F2F.F64.F32 R2, R0 ;  /* 0x0000000000028310 */ /* 0x001e240000201800 */
[----:B0-----:R-:W-:-:S08]  /*0780*/  @!P0 DADD R6, R2, R2 ;  /* 0x0000000002068229 */ /* 0x001fd00000000002 */
[----:B------:R-:W-:Y:S01]  /*0790*/  @!P0 DADD R6, -R8, R6 ;  /* 0x0000000008068229 */ /* 0x000fe20000000106 */
[----:B------:R-:W-:Y:S02]  /*07a0*/  @!P0 IMAD.MOV.U32 R8, RZ, RZ, -0x80000000 ;  /* 0x80000000ff088424 */ /* 0x000fe400078e00ff */
[----:B------:R-:W-:-:S06]  /*07b0*/  @!P0 IMAD.MOV.U32 R9, RZ, RZ, 0x3fc70a3d ;  /* 0x3fc70a3dff098424 */ /* 0x000fcc00078e00ff */
[----:B------:R-:W-:Y:S01]  /*07c0*/  @!P0 DFMA R8, R2, -R8, R6 ;  /* 0x800000080208822b */ /* 0x000fe20000000006 */
[----:B------:R-:W-:-:S09]  /*07d0*/  CS2R R6, SRZ ;  /* 0x0000000000067805 */ /* 0x000fd2000001ff00 */
[----:B------:R-:W0:Y:S08]  /*07e0*/  @!P0 F2F.F32.F64 R8, R8 ;  /* 0x0000000800088310 */ /* 0x000e300000301000 */
[----:B0-----:R-:W0:Y:S02]  /*07f0*/  @!P0 F2F.F64.F32 R6, R8 ;  /* 0x0000000800068310 */ /* 0x001e240000201800 */
[----:B0-----:R-:W-:-:S08]  /*0800*/  @!P0 DADD R4, R6, R6 ;  /* 0x0000000006048229 */ /* 0x001fd00000000006 */
[----:B------:R-:W-:Y:S01]  /*0810*/  @!P0 DADD R4, R4, -R2 ;  /* 0x0000000004048229 */ /* 0x000fe20000000802 */
[----:B------:R-:W-:Y:S02]  /*0820*/  @!P0 IMAD.MOV.U32 R2, RZ, RZ, -0x80000000 ;  /* 0x80000000ff028424 */ /* 0x000fe400078e00ff */
[----:B------:R-:W-:-:S06]  /*0830*/  @!P0 IMAD.MOV.U32 R3, RZ, RZ, 0x3fc70a3d ;  /* 0x3fc70a3dff038424 */ /* 0x000fcc00078e00ff */
[----:B------:R-:W-:-:S06]  /*0840*/  @!P0 DFMA R4, R6, -R2, R4 ;  /* 0x800000020604822b */ /* 0x000fcc0000000004 */
[----:B------:R-:W0:Y:S08]  /*0850*/  @!P0 F2F.F32.F64 R11, R4 ;  /* 0x00000004000b8310 */ /* 0x000e300000301000 */
[----:B0-----:R-:W0:Y:S02]  /*0860*/  @!P0 F2F.F64.F32 R2, R11 ;  /* 0x0000000b00028310 */ /* 0x001e240000201800 */
[----:B0-----:R-:W-:-:S08]  /*0870*/  @!P0 DADD R12, R2, R2 ;  /* 0x00000000020c8229 */ /* 0x001fd00000000002 */
[----:B------:R-:W-:Y:S01]  /*0880*/  @!P0 DADD R12, R12, -R6 ;  /* 0x000000000c0c8229 */ /* 0x000fe20000000806 */
[----:B------:R-:W-:Y:S02]  /*0890*/  @!P0 IMAD.MOV.U32 R6, RZ, RZ, -0x80000000 ;  /* 0x80000000ff068424 */ /* 0x000fe400078e00ff */
[----:B------:R-:W-:-:S06]  /*08a0*/  @!P0 IMAD.MOV.U32 R7, RZ, RZ, 0x3fc70a3d ;  /* 0x3fc70a3dff078424 */ /* 0x000fcc00078e00ff */
[----:B------:R-:W-:-:S06]  /*08b0*/  @!P0 DFMA R12, R2, -R6, R12 ;  /* 0x80000006020c822b */ /* 0x000fcc000000000c */
[----:B------:R2:W3:Y:S01]  /*08c0*/  @!P0 F2F.F32.F64 R15, R12 ;  /* 0x0000000c000f8310 */ /* 0x0004e20000301000 */
[----:B------:R-:W-:Y:S05]  /*08d0*/  BRA.U UP1, `(.L_x_6) ;  /* 0xfffffffd016c7547 */ /* 0x000fea000b83ffff */
.L_x_5:
[----:B------:R-:W-:Y:S05]  /*08e0*/  BRA.U !UP0, `(.L_x_4) ;  /* 0x00000001083c7547 */ /* 0x000fea000b800000 */
[----:B------:R-:W-:-:S12]  /*08f0*/  UIADD3 UR4, UPT, UPT, -UR4, URZ, URZ ;  /* 0x000000ff04047290 */ /* 0x000fd8000fffe1ff */
.L_x_7:
[----:B01-3--:R-:W-:Y:S01]  /*0900*/  IMAD.MOV.U32 R0, RZ, RZ, R15 ;  /* 0x000000ffff007224 */ /* 0x00bfe200078e000f */
[----:B------:R1:W-:Y:S01]  /*0910*/  @!P0 F2F.F64.F32 R6, R11 ;  /* 0x0000000b00068310 */ /* 0x0003e20000201800 */
[----:B------:R-:W-:Y:S01]  /*0920*/  IMAD.MOV.U32 R15, RZ, RZ, RZ ;  /* 0x000000ffff0f7224 */ /* 0x000fe200078e00ff */
[----:B------:R-:W-:-:S04]  /*0930*/  UIADD3 UR4, UPT, UPT, UR4, 0x1, URZ ;  /* 0x0000000104047890 */ /* 0x000fc8000fffe0ff */
[----:B------:R-:W-:Y:S02]  /*0940*/  UISETP.NE.AND UP0, UPT, UR4, URZ, UPT ;  /* 0x000000ff0400728c */ /* 0x000fe4000bf05270 */
[----:B0-----:R-:W0:Y:S01]  /*0950*/  @!P0 F2F.F64.F32 R2, R0 ;  /* 0x0000000000028310 */ /* 0x001e220000201800 */
[----:B-1----:R-:W-:Y:S01]  /*0960*/  IMAD.MOV.U32 R11, RZ, RZ, R0 ;  /* 0x000000ffff0b7224 */ /* 0x002fe200078e0000 */
[----:B0---4-:R-:W-:-:S08]  /*0970*/  @!P0 DADD R4, R2, R2 ;  /* 0x0000000002048229 */ /* 0x011fd00000000002 */
[----:B------:R-:W-:Y:S01]  /*0980*/  @!P0 DADD R4, R4, -R6 ;  /* 0x0000000004048229 */ /* 0x000fe20000000806 */
[----:B------:R-:W-:Y:S02]  /*0990*/  @!P0 IMAD.MOV.U32 R6, RZ, RZ, -0x80000000 ;  /* 0x80000000ff068424 */ /* 0x000fe400078e00ff */
[----:B------:R-:W-:-:S06]  /*09a0*/  @!P0 IMAD.MOV.U32 R7, RZ, RZ, 0x3fc70a3d ;  /* 0x3fc70a3dff078424 */ /* 0x000fcc00078e00ff */
[----:B------:R-:W-:-:S06]  /*09b0*/  @!P0 DFMA R4, R2, -R6, R4 ;  /* 0x800000060204822b */ /* 0x000fcc0000000004 */
[----:B------:R4:W0:Y:S01]  /*09c0*/  @!P0 F2F.F32.F64 R15, R4 ;  /* 0x00000004000f8310 */ /* 0x0008220000301000 */
[----:B------:R-:W-:Y:S05]  /*09d0*/  BRA.U UP0, `(.L_x_7) ;  /* 0xfffffffd00c87547 */ /* 0x000fea000b83ffff */
.L_x_4:
[----:B0-----:R-:W0:Y:S02]  /*09e0*/  LDC.64 R2, c[0x0][0x380] ;  /* 0x0000e000ff027b82 */ /* 0x001e240000000a00 */
[----:B0-----:R-:W-:-:S05]  /*09f0*/  IMAD.WIDE.U32 R10, R10, 0x4, R2 ;  /* 0x000000040a0a7825 */ /* 0x001fca00078e0002 */
[----:B-1-3--:R-:W-:Y:S01]  /*0a00*/  STG.E desc[UR6][R10.64], R15 ;  /* 0x0000000f0a007986 */ /* 0x00afe2000c101906 */
[----:B------:R-:W-:Y:S05]  /*0a10*/  EXIT ;  /* 0x000000000000794d */ /* 0x000fea0003800000 */
        .weak           $__internal_0_$__cuda_sm20_div_rn_f64_full
        .type           $__internal_0_$__cuda_sm20_div_rn_f64_full,@function
        .size           $__internal_0_$__cuda_sm20_div_rn_f64_full,($_Z15init_and_updatePfii$__internal_trig_reduction_slowpathd - $__internal_0_$__cuda_sm20_div_rn_f64_full)
$__internal_0_$__cuda_sm20_div_rn_f64_full:
[C---:B------:R-:W-:Y:S01]  /*0a20*/  FSETP.GEU.AND P0, PT, |R5|.reuse, 1.469367938527859385e-39, PT ;  /* 0x001000000500780b */ /* 0x040fe20003f0e200 */
[----:B------:R-:W-:Y:S01]  /*0a30*/  IMAD.MOV.U32 R16, RZ, RZ, 0x1 ;  /* 0x00000001ff107424 */ /* 0x000fe200078e00ff */
[----:B------:R-:W-:Y:S01]  /*0a40*/  LOP3.LUT R2, R5, 0x800fffff, RZ, 0xc0, !PT ;  /* 0x800fffff05027812 */ /* 0x000fe200078ec0ff */
[----:B------:R-:W-:Y:S01]  /*0a50*/  BSSY.RECONVERGENT B1, `(.L_x_8) ;  /* 0x0000055000017945 */ /* 0x000fe20003800200 */
[C---:B------:R-:W-:Y:S02]  /*0a60*/  FSETP.GEU.AND P2, PT, |R7|.reuse, 1.469367938527859385e-39, PT ;  /* 0x001000000700780b */ /* 0x040fe40003f4e200 */
[----:B------:R-:W-:Y:S01]  /*0a70*/  LOP3.LUT R3, R2, 0x3ff00000, RZ, 0xfc, !PT ;  /* 0x3ff0000002037812 */ /* 0x000fe200078efcff */
[----:B------:R-:W-:Y:S01]  /*0a80*/  IMAD.MOV.U32 R2, RZ, RZ, R4 ;  /* 0x000000ffff027224 */ /* 0x000fe200078e0004 */
[----:B------:R-:W-:Y:S02]  /*0a90*/  LOP3.LUT R11, R7, 0x7ff00000, RZ, 0xc0, !PT ;  /* 0x7ff00000070b7812 */ /* 0x000fe400078ec0ff */
[----:B------:R-:W-:-:S03]  /*0aa0*/  LOP3.LUT R14, R5, 0x7ff00000, RZ, 0xc0, !PT ;  /* 0x7ff00000050e7812 */ /* 0x000fc600078ec0ff */
[----:B------:R-:W-:Y:S01]  /*0ab0*/  @!P0 DMUL R2, R4, 8.98846567431157953865e+307 ;  /* 0x7fe0000004028828 */ /* 0x000fe20000000000 */
[----:B------:R-:W-:-:S03]  /*0ac0*/  ISETP.GE.U32.AND P1, PT, R11, R14, PT ;  /* 0x0000000e0b00720c */ /* 0x000fc60003f26070 */
[----:B------:R-:W-:Y:S01]  /*0ad0*/  @!P2 LOP3.LUT R12, R5, 0x7ff00000, RZ, 0xc0, !PT ;  /* 0x7ff00000050ca812 */ /* 0x000fe200078ec0ff */
[----:B------:R-:W-:Y:S01]  /*0ae0*/  @!P2 IMAD.MOV.U32 R18, RZ, RZ, RZ ;  /* 0x000000ffff12a224 */ /* 0x000fe200078e00ff */
[----:B------:R-:W0:Y:S02]  /*0af0*/  MUFU.RCP64H R17, R3 ;  /* 0x0000000300117308 */ /* 0x000e240000001800 */
[----:B------:R-:W-:Y:S01]  /*0b00*/  @!P2 ISETP.GE.U32.AND P3, PT, R11, R12, PT ;  /* 0x0000000c0b00a20c */ /* 0x000fe20003f66070 */
[----:B------:R-:W-:-:S05]  /*0b10*/  IMAD.MOV.U32 R12, RZ, RZ, 0x1ca00000 ;  /* 0x1ca00000ff0c7424 */ /* 0x000fca00078e00ff */
[----:B------:R-:W-:-:S04]  /*0b20*/  @!P2 SEL R13, R12, 0x63400000, !P3 ;  /* 0x634000000c0da807 */ /* 0x000fc80005800000 */
[----:B------:R-:W-:-:S04]  /*0b30*/  @!P2 LOP3.LUT R13, R13, 0x80000000, R7, 0xf8, !PT ;  /* 0x800000000d0da812 */ /* 0x000fc800078ef807 */
[----:B------:R-:W-:Y:S01]  /*0b40*/  @!P2 LOP3.LUT R19, R13, 0x100000, RZ, 0xfc, !PT ;  /* 0x001000000d13a812 */ /* 0x000fe200078efcff */
[----:B0-----:R-:W-:-:S08]  /*0b50*/  DFMA R8, R16, -R2, 1 ;  /* 0x3ff000001008742b */ /* 0x001fd00000000802 */
[----:B------:R-:W-:-:S08]  /*0b60*/  DFMA R8, R8, R8, R8 ;  /* 0x000000080808722b */ /* 0x000fd00000000008 */
[----:B------:R-:W-:Y:S01]  /*0b70*/  DFMA R16, R16, R8, R16 ;  /* 0x000000081010722b */ /* 0x000fe20000000010 */
[----:B------:R-:W-:Y:S01]  /*0b80*/  SEL R9, R12, 0x63400000, !P1 ;  /* 0x634000000c097807 */ /* 0x000fe20004800000 */
[----:B------:R-:W-:-:S03]  /*0b90*/  IMAD.MOV.U32 R8, RZ, RZ, R6 ;  /* 0x000000ffff087224 */ /* 0x000fc600078e0006 */
[----:B------:R-:W-:-:S03]  /*0ba0*/  LOP3.LUT R9, R9, 0x800fffff, R7, 0xf8, !PT ;  /* 0x800fffff09097812 */ /* 0x000fc600078ef807 */
[----:B------:R-:W-:-:S03]  /*0bb0*/  DFMA R20, R16, -R2, 1 ;  /* 0x3ff000001014742b */ /* 0x000fc60000000802 */
[----:B------:R-:W-:-:S05]  /*0bc0*/  @!P2 DFMA R8, R8, 2, -R18 ;  /* 0x400000000808a82b */ /* 0x000fca0000000812 */
[----:B------:R-:W-:Y:S01]  /*0bd0*/  DFMA R16, R16, R20, R16 ;  /* 0x000000141010722b */ /* 0x000fe20000000010 */
[----:B------:R-:W-:Y:S02]  /*0be0*/  IMAD.MOV.U32 R21, RZ, RZ, R11 ;  /* 0x000000ffff157224 */ /* 0x000fe400078e000b */
[----:B------:R-:W-:Y:S01]  /*0bf0*/  IMAD.MOV.U32 R20, RZ, RZ, R14 ;  /* 0x000000ffff147224 */ /* 0x000fe200078e000e */
[----:B------:R-:W-:Y:S02]  /*0c00*/  @!P0 LOP3.LUT R20, R3, 0x7ff00000, RZ, 0xc0, !PT ;  /* 0x7ff0000003148812 */ /* 0x000fe400078ec0ff */
[----:B------:R-:W-:Y:S02]  /*0c10*/  @!P2 LOP3.LUT R21, R9, 0x7ff00000, RZ, 0xc0, !PT ;  /* 0x7ff000000915a812 */ /* 0x000fe400078ec0ff */
[----:B------:R-:W-:Y:S01]  /*0c20*/  DMUL R18, R16, R8 ;  /* 0x0000000810127228 */ /* 0x000fe20000000000 */
[----:B------:R-:W-:Y:S02]  /*0c30*/  VIADD R22, R20, 0xffffffff ;  /* 0xffffffff14167836 */ /* 0x000fe40000000000 */
[----:B------:R-:W-:-:S05]  /*0c40*/  VIADD R13, R21, 0xffffffff ;  /* 0xffffffff150d7836 */ /* 0x000fca0000000000 */
[----:B------:R-:W-:Y:S01]  /*0c50*/  DFMA R14, R18, -R2, R8 ;  /* 0x80000002120e722b */ /* 0x000fe20000000008 */
[----:B------:R-:W-:-:S04]  /*0c60*/  ISETP.GT.U32.AND P0, PT, R13, 0x7feffffe, PT ;  /* 0x7feffffe0d00780c */ /* 0x000fc80003f04070 */
[----:B------:R-:W-:-:S03]  /*0c70*/  ISETP.GT.U32.OR P0, PT, R22, 0x7feffffe, P0 ;  /* 0x7feffffe1600780c */ /* 0x000fc60000704470 */
[----:B------:R-:W-:-:S10]  /*0c80*/  DFMA R14, R16, R14, R18 ;  /* 0x0000000e100e722b */ /* 0x000fd40000000012 */
[----:B------:R-:W-:Y:S05]  /*0c90*/  @P0 BRA `(.L_x_9) ;  /* 0x00000000006c0947 */ /* 0x000fea0003800000 */
[----:B------:R-:W-:-:S04]  /*0ca0*/  LOP3.LUT R16, R5, 0x7ff00000, RZ, 0xc0, !PT ;  /* 0x7ff0000005107812 */ /* 0x000fc800078ec0ff */
[CC--:B------:R-:W-:Y:S02]  /*0cb0*/  VIADDMNMX R6, R11.reuse, -R16.reuse, 0xb9600000, !PT ;  /* 0xb96000000b067446 */ /* 0x0c0fe40007800910 */
[----:B------:R-:W-:Y:S02]  /*0cc0*/  ISETP.GE.U32.AND P0, PT, R11, R16, PT ;  /* 0x000000100b00720c */ /* 0x000fe40003f06070 */
[----:B------:R-:W-:Y:S02]  /*0cd0*/  VIMNMX R6, PT, PT, R6, 0x46a00000, PT ;  /* 0x46a0000006067848 */ /* 0x000fe40003fe0100 */
[----:B------:R-:W-:-:S05]  /*0ce0*/  SEL R11, R12, 0x63400000, !P0 ;  /* 0x634000000c0b7807 */ /* 0x000fca0004000000 */
[----:B------:R-:W-:Y:S02]  /*0cf0*/  IMAD.IADD R11, R6, 0x1, -R11 ;  /* 0x00000001060b7824 */ /* 0x000fe400078e0a0b */
[----:B------:R-:W-:Y:S02]  /*0d00*/  IMAD.MOV.U32 R6, RZ, RZ, RZ ;  /* 0x000000ffff067224 */ /* 0x000fe400078e00ff */
[----:B------:R-:W-:-:S06]  /*0d10*/  VIADD R7, R11, 0x7fe00000 ;  /* 0x7fe000000b077836 */ /* 0x000fcc0000000000 */
[----:B------:R-:W-:-:S10]  /*0d20*/  DMUL R12, R14, R6 ;  /* 0x000000060e0c7228 */ /* 0x000fd40000000000 */
[----:B------:R-:W-:-:S13]  /*0d30*/  FSETP.GTU.AND P0, PT, |R13|, 1.469367938527859385e-39, PT ;  /* 0x001000000d00780b */ /* 0x000fda0003f0c200 */
[----:B------:R-:W-:Y:S05]  /*0d40*/  @P0 BRA `(.L_x_10) ;  /* 0x0000000000940947 */ /* 0x000fea0003800000 */
[----:B------:R-:W-:Y:S01]  /*0d50*/  DFMA R2, R14, -R2, R8 ;  /* 0x800000020e02722b */ /* 0x000fe20000000008 */
[----:B------:R-:W-:-:S09]  /*0d60*/  IMAD.MOV.U32 R6, RZ, RZ, RZ ;  /* 0x000000ffff067224 */ /* 0x000fd200078e00ff */
[C---:B------:R-:W-:Y:S02]  /*0d70*/  FSETP.NEU.AND P0, PT, R3.reuse, RZ, PT ;  /* 0x000000ff0300720b */ /* 0x040fe40003f0d000 */
[----:B------:R-:W-:-:S04]  /*0d80*/  LOP3.LUT R5, R3, 0x80000000, R5, 0x48, !PT ;  /* 0x8000000003057812 */ /* 0x000fc800078e4805 */
[----:B------:R-:W-:-:S07]  /*0d90*/  LOP3.LUT R7, R5, R7, RZ, 0xfc, !PT ;  /* 0x0000000705077212 */ /* 0x000fce00078efcff */
[----:B------:R-:W-:Y:S05]  /*0da0*/  @!P0 BRA `(.L_x_10) ;  /* 0x00000000007c8947 */ /* 0x000fea0003800000 */
[----:B------:R-:W-:Y:S01]  /*0db0*/  IMAD.MOV R3, RZ, RZ, -R11 ;  /* 0x000000ffff037224 */ /* 0x000fe200078e0a0b */
[----:B------:R-:W-:Y:S01]  /*0dc0*/  DMUL.RP R6, R14, R6 ;  /* 0x000000060e067228 */ /* 0x000fe20000008000 */
[----:B------:R-:W-:Y:S01]  /*0dd0*/  IMAD.MOV.U32 R2, RZ, RZ, RZ ;  /* 0x000000ffff027224 */ /* 0x000fe200078e00ff */
[----:B------:R-:W-:-:S05]  /*0de0*/  IADD3 R11, PT, PT, -R11, -0x43300000, RZ ;  /* 0xbcd000000b0b7810 */ /* 0x000fca0007ffe1ff */
[----:B------:R-:W-:-:S03]  /*0df0*/  DFMA R2, R12, -R2, R14 ;  /* 0x800000020c02722b */ /* 0x000fc6000000000e */
[----:B------:R-:W-:-:S07]  /*0e00*/  LOP3.LUT R5, R7, R5, RZ, 0x3c, !PT ;  /* 0x0000000507057212 */ /* 0x000fce00078e3cff */
[----:B------:R-:W-:-:S04]  /*0e10*/  FSETP.NEU.AND P0, PT, |R3|, R11, PT ;  /* 0x0000000b0300720b */ /* 0x000fc80003f0d200 */
[----:B------:R-:W-:Y:S02]  /*0e20*/  FSEL R12, R6, R12, !P0 ;  /* 0x0000000c060c7208 */ /* 0x000fe40004000000 */
[----:B------:R-:W-:Y:S01]  /*0e30*/  FSEL R13, R5, R13, !P0 ;  /* 0x0000000d050d7208 */ /* 0x000fe20004000000 */
[----:B------:R-:W-:Y:S06]  /*0e40*/  BRA `(.L_x_10) ;  /* 0x0000000000547947 */ /* 0x000fec0003800000 */
.L_x_9:
[----:B------:R-:W-:-:S14]  /*0e50*/  DSETP.NAN.AND P0, PT, R6, R6, PT ;  /* 0x000000060600722a */ /* 0x000fdc0003f08000 */
[----:B------:R-:W-:Y:S05]  /*0e60*/  @P0 BRA `(.L_x_11) ;  /* 0x0000000000440947 */ /* 0x000fea0003800000 */
[----:B------:R-:W-:-:S14]  /*0e70*/  DSETP.NAN.AND P0, PT, R4, R4, PT ;  /* 0x000000040400722a */ /* 0x000fdc0003f08000 */
[----:B------:R-:W-:Y:S05]  /*0e80*/  @P0 BRA `(.L_x_12) ;  /* 0x0000000000300947 */ /* 0x000fea0003800000 */
[----:B------:R-:W-:Y:S01]  /*0e90*/  ISETP.NE.AND P0, PT, R21, R20, PT ;  /* 0x000000141500720c */ /* 0x000fe20003f05270 */
[----:B------:R-:W-:Y:S02]  /*0ea0*/  IMAD.MOV.U32 R12, RZ, RZ, 0x0 ;  /* 0x00000000ff0c7424 */ /* 0x000fe400078e00ff */
[----:B------:R-:W-:-:S10]  /*0eb0*/  IMAD.MOV.U32 R13, RZ, RZ, -0x80000 ;  /* 0xfff80000ff0d7424 */ /* 0x000fd400078e00ff */
[----:B------:R-:W-:Y:S05]  /*0ec0*/  @!P0 BRA `(.L_x_10) ;  /* 0x0000000000348947 */ /* 0x000fea0003800000 */
[----:B------:R-:W-:Y:S02]  /*0ed0*/  ISETP.NE.AND P0, PT, R21, 0x7ff00000, PT ;  /* 0x7ff000001500780c */ /* 0x000fe40003f05270 */
[----:B------:R-:W-:Y:S02]  /*0ee0*/  LOP3.LUT R13, R7, 0x80000000, R5, 0x48, !PT ;  /* 0x80000000070d7812 */ /* 0x000fe400078e4805 */
[----:B------:R-:W-:-:S13]  /*0ef0*/  ISETP.EQ.OR P0, PT, R20, RZ, !P0 ;  /* 0x000000ff1400720c */ /* 0x000fda0004702670 */
[----:B------:R-:W-:Y:S01]  /*0f00*/  @P0 LOP3.LUT R2, R13, 0x7ff00000, RZ, 0xfc, !PT ;  /* 0x7ff000000d020812 */ /* 0x000fe200078efcff */
[----:B------:R-:W-:Y:S02]  /*0f10*/  @!P0 IMAD.MOV.U32 R12, RZ, RZ, RZ ;  /* 0x000000ffff0c8224 */ /* 0x000fe400078e00ff */
[----:B------:R-:W-:Y:S02]  /*0f20*/  @P0 IMAD.MOV.U32 R12, RZ, RZ, RZ ;  /* 0x000000ffff0c0224 */ /* 0x000fe400078e00ff */
[----:B------:R-:W-:Y:S01]  /*0f30*/  @P0 IMAD.MOV.U32 R13, RZ, RZ, R2 ;  /* 0x000000ffff0d0224 */ /* 0x000fe200078e0002 */
[----:B------:R-:W-:Y:S06]  /*0f40*/  BRA `(.L_x_10) ;  /* 0x0000000000147947 */ /* 0x000fec0003800000 */
.L_x_12:
[----:B------:R-:W-:Y:S01]  /*0f50*/  LOP3.LUT R13, R5, 0x80000, RZ, 0xfc, !PT ;  /* 0x00080000050d7812 */ /* 0x000fe200078efcff */
[----:B------:R-:W-:Y:S01]  /*0f60*/  IMAD.MOV.U32 R12, RZ, RZ, R4 ;  /* 0x000000ffff0c7224 */ /* 0x000fe200078e0004 */
[----:B------:R-:W-:Y:S06]  /*0f70*/  BRA `(.L_x_10) ;  /* 0x0000000000087947 */ /* 0x000fec0003800000 */
.L_x_11:
[----:B------:R-:W-:Y:S01]  /*0f80*/  LOP3.LUT R13, R7, 0x80000, RZ, 0xfc, !PT ;  /* 0x00080000070d7812 */ /* 0x000fe200078efcff */
[----:B------:R-:W-:-:S07]  /*0f90*/  IMAD.MOV.U32 R12, RZ, RZ, R6 ;  /* 0x000000ffff0c7224 */ /* 0x000fce00078e0006 */
.L_x_10:
[----:B------:R-:W-:Y:S05]  /*0fa0*/  BSYNC.RECONVERGENT B1 ;  /* 0x0000000000017941 */ /* 0x000fea0003800200 */
.L_x_8:
[----:B------:R-:W-:Y:S02]  /*0fb0*/  IMAD.MOV.U32 R2, RZ, RZ, R0 ;  /* 0x000000ffff027224 */ /* 0x000fe400078e0000 */
[----:B------:R-:W-:-:S04]  /*0fc0*/  IMAD.MOV.U32 R3, RZ, RZ, 0x0 ;  /* 0x00000000ff037424 */ /* 0x000fc800078e00ff */
[----:B------:R-:W-:Y:S05]  /*0fd0*/  RET.REL.NODEC R2 `(_Z15init_and_updatePfii) ;  /* 0xfffffff002087950 */ /* 0x000fea0003c3ffff */
        .type           $_Z15init_and_updatePfii$__internal_trig_reduction_slowpathd,@function
        .size           $_Z15init_and_updatePfii$__internal_trig_reduction_slowpathd,(.L_x_22 - $_Z15init_and_updatePfii$__internal_trig_reduction_slowpathd)
$_Z15init_and_updatePfii$__internal_trig_reduction_slowpathd:
[----:B------:R-:W-:Y:S01]  /*0fe0*/  SHF.R.U32.HI R0, RZ, 0x14, R14 ;  /* 0x00000014ff007819 */ /* 0x000fe2000001160e */
[----:B------:R-:W-:Y:S02]  /*0ff0*/  IMAD.MOV.U32 R11, RZ, RZ, R2 ;  /* 0x000000ffff0b7224 */ /* 0x000fe400078e0002 */
[----:B------:R-:W-:Y:S01]  /*1000*/  IMAD.MOV.U32 R4, RZ, RZ, RZ ;  /* 0x000000ffff047224 */ /* 0x000fe200078e00ff */
[----:B------:R-:W-:-:S04]  /*1010*/  LOP3.LUT R3, R0, 0x7ff, RZ, 0xc0, !PT ;  /* 0x000007ff00037812 */ /* 0x000fc800078ec0ff */
[----:B------:R-:W-:-:S13]  /*1020*/  ISETP.NE.AND P0, PT, R3, 0x7ff, PT ;  /* 0x000007ff0300780c */ /* 0x000fda0003f05270 */
[----:B------:R-:W-:Y:S05]  /*1030*/  @!P0 BRA `(.L_x_13) ;  /* 0x0000000800488947 */ /* 0x000fea0003800000 */
[----:B------:R-:W-:Y:S01]  /*1040*/  VIADD R2, R3, 0xfffffc00 ;  /* 0xfffffc0003027836 */ /* 0x000fe20000000000 */
[----:B------:R-:W-:Y:S01]  /*1050*/  BSSY.RECONVERGENT B1, `(.L_x_14) ;  /* 0x000002f000017945 */ /* 0x000fe20003800200 */
[----:B------:R-:W-:-:S03]  /*1060*/  CS2R R16, SRZ ;  /* 0x0000000000107805 */ /* 0x000fc6000001ff00 */
[----:B------:R-:W-:Y:S02]  /*1070*/  SHF.R.U32.HI R6, RZ, 0x6, R2 ;  /* 0x00000006ff067819 */ /* 0x000fe40000011602 */
[----:B------:R-:W-:Y:S02]  /*1080*/  ISETP.GE.U32.AND P0, PT, R2, 0x80, PT ;  /* 0x000000800200780c */ /* 0x000fe40003f06070 */
[C---:B------:R-:W-:Y:S02]  /*1090*/  IADD3 R7, PT, PT, -R6.reuse, 0x13, RZ ;  /* 0x0000001306077810 */ /* 0x040fe40007ffe1ff */
[----:B------:R-:W-:Y:S02]  /*10a0*/  IADD3 R19, PT, PT, -R6, 0xf, RZ ;  /* 0x0000000f06137810 */ /* 0x000fe40007ffe1ff */
[----:B------:R-:W-:-:S04]  /*10b0*/  SEL R7, R7, 0x12, P0 ;  /* 0x0000001207077807 */ /* 0x000fc80000000000 */
[----:B------:R-:W-:-:S13]  /*10c0*/  ISETP.GE.AND P0, PT, R19, R7, PT ;  /* 0x000000071300720c */ /* 0x000fda0003f06270 */
[----:B------:R-:W-:Y:S05]  /*10d0*/  @P0 BRA `(.L_x_15) ;  /* 0x0000000000980947 */ /* 0x000fea0003800000 */
[----:B------:R-:W0:Y:S01]  /*10e0*/  LDC.64 R8, c[0x0][0x358] ;  /* 0x0000d600ff087b82 */ /* 0x000e220000000a00 */
[C---:B------:R-:W-:Y:S01]  /*10f0*/  SHF.L.U64.HI R13, R11.reuse, 0xb, R14 ;  /* 0x0000000b0b0d7819 */ /* 0x040fe2000001020e */
[----:B------:R-:W-:Y:S01]  /*1100*/  BSSY.RECONVERGENT B2, `(.L_x_16) ;  /* 0x0000022000027945 */ /* 0x000fe20003800200 */
[----:B------:R-:W-:Y:S01]  /*1110*/  IMAD.SHL.U32 R11, R11, 0x800, RZ ;  /* 0x000008000b0b7824 */ /* 0x000fe200078e00ff */
[----:B------:R-:W-:Y:S01]  /*1120*/  IADD3 R15, PT, PT, RZ, -R6, -R7 ;  /* 0x80000006ff0f7210 */ /* 0x000fe20007ffe807 */
[----:B------:R-:W-:Y:S01]  /*1130*/  IMAD.MOV.U32 R18, RZ, RZ, RZ ;  /* 0x000000ffff127224 */ /* 0x000fe200078e00ff */
[----:B------:R-:W-:Y:S02]  /*1140*/  CS2R R16, SRZ ;  /* 0x0000000000107805 */ /* 0x000fe4000001ff00 */
[----:B------:R-:W-:Y:S01]  /*1150*/  LOP3.LUT R13, R13, 0x80000000, RZ, 0xfc, !PT ;  /* 0x800000000d0d7812 */ /* 0x000fe200078efcff */
[----:B------:R-:W1:Y:S06]  /*1160*/  LDC.64 R2, c[0x4][RZ] ;  /* 0x01000000ff027b82 */ /* 0x000e6c0000000a00 */
.L_x_17:
[----:B0-----:R-:W-:Y:S01]  /*1170*/  R2UR UR4, R8 ;  /* 0x00000000080472ca */ /* 0x001fe200000e0000 */
[----:B-1----:R-:W-:Y:S01]  /*1180*/  IMAD.WIDE R4, R19, 0x8, R2 ;  /* 0x0000000813047825 */ /* 0x002fe200078e0202 */
[----:B------:R-:W-:-:S13]  /*1190*/  R2UR UR5, R9 ;  /* 0x00000000090572ca */ /* 0x000fda00000e0000 */
[----:B------:R-:W2:Y:S01]  /*11a0*/  LDG.E.64.CONSTANT R4, desc[UR4][R4.64] ;  /* 0x0000000404047981 */ /* 0x000ea2000c1e9b00 */
[----:B------:R-:W-:Y:S02]  /*11b0*/  VIADD R15, R15, 0x1 ;  /* 0x000000010f0f7836 */ /* 0x000fe40000000000 */
[----:B------:R-:W-:Y:S02]  /*11c0*/  VIADD R19, R19, 0x1 ;  /* 0x0000000113137836 */ /* 0x000fe40000000000 */
[----:B--2---:R-:W-:-:S04]  /*11d0*/  IMAD.WIDE.U32 R16, P2, R4, R11, R16 ;  /* 0x0000000b04107225 */ /* 0x004fc80007840010 */
[----:B------:R-:W-:Y:S02]  /*11e0*/  IMAD R21, R4, R13, RZ ;  /* 0x0000000d04157224 */ /* 0x000fe400078e02ff */
[CC--:B------:R-:W-:Y:S02]  /*11f0*/  IMAD R20, R5.reuse, R11.reuse, RZ ;  /* 0x0000000b05147224 */ /* 0x0c0fe400078e02ff */
[----:B------:R-:W-:Y:S01]  /*1200*/  IMAD.HI.U32 R23, R5, R11, RZ ;  /* 0x0000000b05177227 */ /* 0x000fe200078e00ff */
[----:B------:R-:W-:-:S03]  /*1210*/  IADD3 R17, P0, PT, R21, R17, RZ ;  /* 0x0000001115117210 */ /* 0x000fc60007f1e0ff */
[----:B------:R-:W-:Y:S01]  /*1220*/  IMAD R21, R18, 0x8, R1 ;  /* 0x0000000812157824 */ /* 0x000fe200078e0201 */
[----:B------:R-:W-:Y:S01]  /*1230*/  IADD3 R17, P1, PT, R20, R17, RZ ;  /* 0x0000001114117210 */ /* 0x000fe20007f3e0ff */
[----:B------:R-:W-:-:S04]  /*1240*/  IMAD.HI.U32 R20, R4, R13, RZ ;  /* 0x0000000d04147227 */ /* 0x000fc800078e00ff */
[----:B------:R-:W-:Y:S01]  /*1250*/  IMAD.X R4, RZ, RZ, R20, P2 ;  /* 0x000000ffff047224 */ /* 0x000fe200010e0614 */
[----:B------:R0:W-:Y:S01]  /*1260*/  STL.64 [R21], R16 ;  /* 0x0000001015007387 */ /* 0x0001e20000100a00 */
[----:B------:R-:W-:-:S03]  /*1270*/  IMAD.HI.U32 R20, R5, R13, RZ ;  /* 0x0000000d05147227 */ /* 0x000fc600078e00ff */
[----:B------:R-:W-:Y:S01]  /*1280*/  IADD3.X R4, P0, PT, R23, R4, RZ, P0, !PT ;  /* 0x0000000417047210 */ /* 0x000fe2000071e4ff */
[----:B------:R-:W-:Y:S02]  /*1290*/  IMAD R5, R5, R13, RZ ;  /* 0x0000000d05057224 */ /* 0x000fe400078e02ff */
[----:B------:R-:W-:-:S03]  /*12a0*/  VIADD R18, R18, 0x1 ;  /* 0x0000000112127836 */ /* 0x000fc60000000000 */
[----:B------:R-:W-:Y:S01]  /*12b0*/  IADD3.X R5, P1, PT, R5, R4, RZ, P1, !PT ;  /* 0x0000000405057210 */ /* 0x000fe20000f3e4ff */
[----:B------:R-:W-:Y:S01]  /*12c0*/  IMAD.X R4, RZ, RZ, R20, P0 ;  /* 0x000000ffff047224 */ /* 0x000fe200000e0614 */
[----:B------:R-:W-:-:S03]  /*12d0*/  ISETP.NE.AND P0, PT, R15, -0xf, PT ;  /* 0xfffffff10f00780c */ /* 0x000fc60003f05270 */
[----:B------:R-:W-:Y:S02]  /*12e0*/  IMAD.X R4, RZ, RZ, R4, P1 ;  /* 0x000000ffff047224 */ /* 0x000fe400008e0604 */
[----:B0-----:R-:W-:Y:S02]  /*12f0*/  IMAD.MOV.U32 R16, RZ, RZ, R5 ;  /* 0x000000ffff107224 */ /* 0x001fe400078e0005 */
[----:B------:R-:W-:-:S06]  /*1300*/  IMAD.MOV.U32 R17, RZ, RZ, R4 ;  /* 0x000000ffff117224 */ /* 0x000fcc00078e0004 */
[----:B------:R-:W-:Y:S05]  /*1310*/  @P0 BRA `(.L_x_17) ;  /* 0xfffffffc00940947 */ /* 0x000fea000383ffff */
[----:B------:R-:W-:Y:S05]  /*1320*/  BSYNC.RECONVERGENT B2 ;  /* 0x0000000000027941 */ /* 0x000fea0003800200 */
.L_x_16:
[----:B------:R-:W-:-:S07]  /*1330*/  IMAD.MOV.U32 R19, RZ, RZ, R7 ;  /* 0x000000ffff137224 */ /* 0x000fce00078e0007 */
.L_x_15:
[----:B------:R-:W-:Y:S05]  /*1340*/  BSYNC.RECONVERGENT B1 ;  /* 0x0000000000017941 */ /* 0x000fea0003800200 */
.L_x_14:
[----:B------:R-:W-:Y:S01]  /*1350*/  LOP3.LUT P0, R21, R0, 0x3f, RZ, 0xc0, !PT ;  /* 0x0000003f00157812 */ /* 0x000fe2000780c0ff */
[----:B------:R-:W-:-:S04]  /*1360*/  IMAD.IADD R0, R6, 0x1, R19 ;  /* 0x0000000106007824 */ /* 0x000fc800078e0213 */
[----:B------:R-:W-:-:S05]  /*1370*/  IMAD.U32 R19, R0, 0x8, R1 ;  /* 0x0000000800137824 */ /* 0x000fca00078e0001 */
[----:B------:R0:W-:Y:S04]  /*1380*/  STL.64 [R19+-0x78], R16 ;  /* 0xffff881013007387 */ /* 0x0001e80000100a00 */
[----:B------:R-:W2:Y:S04]  /*1390*/  @P0 LDL.64 R8, [R1+0x8] ;  /* 0x0000080001080983 */ /* 0x000ea80000100a00 */
[----:B------:R-:W3:Y:S04]  /*13a0*/  LDL.64 R2, [R1+0x10] ;  /* 0x0000100001027983 */ /* 0x000ee80000100a00 */
[----:B------:R-:W4:Y:S01]  /*13b0*/  LDL.64 R4, [R1+0x18] ;  /* 0x0000180001047983 */ /* 0x000f220000100a00 */
[----:B------:R-:W-:Y:S01]  /*13c0*/  @P0 LOP3.LUT R0, R21, 0x3f, RZ, 0x3c, !PT ;  /* 0x0000003f15000812 */ /* 0x000fe200078e3cff */
[----:B------:R-:W-:Y:S01]  /*13d0*/  BSSY.RECONVERGENT B1, `(.L_x_18) ;  /* 0x0000034000017945 */ /* 0x000fe20003800200 */
[----:B--2---:R-:W-:-:S02]  /*13e0*/  @P0 SHF.R.U64 R7, R8, 0x1, R9 ;  /* 0x0000000108070819 */ /* 0x004fc40000001209 */
[----:B------:R-:W-:Y:S02]  /*13f0*/  @P0 SHF.R.U32.HI R9, RZ, 0x1, R9 ;  /* 0x00000001ff090819 */ /* 0x000fe40000011609 */
[CC--:B---3--:R-:W-:Y:S02]  /*1400*/  @P0 SHF.L.U32 R11, R2.reuse, R21.reuse, RZ ;  /* 0x00000015020b0219 */ /* 0x0c8fe400000006ff */
[----:B------:R-:W-:Y:S02]  /*1410*/  @P0 SHF.R.U64 R6, R7, R0, R9 ;  /* 0x0000000007060219 */ /* 0x000fe40000001209 */
[--C-:B------:R-:W-:Y:S02]  /*1420*/  @P0 SHF.R.U32.HI R15, RZ, 0x1, R3.reuse ;  /* 0x00000001ff0f0819 */ /* 0x100fe40000011603 */
[C-C-:B------:R-:W-:Y:S02]  /*1430*/  @P0 SHF.R.U64 R13, R2.reuse, 0x1, R3.reuse ;  /* 0x00000001020d0819 */ /* 0x140fe40000001203 */
[----:B------:R-:W-:-:S02]  /*1440*/  @P0 SHF.L.U64.HI R8, R2, R21, R3 ;  /* 0x0000001502080219 */ /* 0x000fc40000010203 */
[----:B------:R-:W-:Y:S02]  /*1450*/  @P0 SHF.R.U32.HI R7, RZ, R0, R9 ;  /* 0x00000000ff070219 */ /* 0x000fe40000011609 */
[----:B------:R-:W-:Y:S02]  /*1460*/  @P0 LOP3.LUT R2, R11, R6, RZ, 0xfc, !PT ;  /* 0x000000060b020212 */ /* 0x000fe400078efcff */
[----:B----4-:R-:W-:Y:S02]  /*1470*/  @P0 SHF.L.U32 R9, R4, R21, RZ ;  /* 0x0000001504090219 */ /* 0x010fe400000006ff */
[----:B0-----:R-:W-:Y:S02]  /*1480*/  @P0 SHF.R.U64 R16, R13, R0, R15 ;  /* 0x000000000d100219 */ /* 0x001fe4000000120f */
[----:B------:R-:W-:Y:S01]  /*1490*/  @P0 LOP3.LUT R3, R8, R7, RZ, 0xfc, !PT ;  /* 0x0000000708030212 */ /* 0x000fe200078efcff */
[----:B------:R-:W-:Y:S01]  /*14a0*/  IMAD.SHL.U32 R8, R2, 0x4, RZ ;  /* 0x0000000402087824 */ /* 0x000fe200078e00ff */
[----:B------:R-:W-:-:S02]  /*14b0*/  @P0 SHF.L.U64.HI R7, R4, R21, R5 ;  /* 0x0000001504070219 */ /* 0x000fc40000010205 */
[----:B------:R-:W-:Y:S02]  /*14c0*/  @P0 LOP3.LUT R4, R9, R16, RZ, 0xfc, !PT ;  /* 0x0000001009040212 */ /* 0x000fe400078efcff */
[----:B------:R-:W-:Y:S02]  /*14d0*/  @P0 SHF.R.U32.HI R0, RZ, R0, R15 ;  /* 0x00000000ff000219 */ /* 0x000fe4000001160f */
[----:B------:R-:W-:Y:S02]  /*14e0*/  SHF.L.U64.HI R9, R2, 0x2, R3 ;  /* 0x0000000202097819 */ /* 0x000fe40000010203 */
[----:B------:R-:W-:Y:S02]  /*14f0*/  @P0 LOP3.LUT R5, R7, R0, RZ, 0xfc, !PT ;  /* 0x0000000007050212 */ /* 0x000fe400078efcff */
[----:B------:R-:W-:Y:S02]  /*1500*/  SHF.L.W.U32.HI R3, R3, 0x2, R4 ;  /* 0x0000000203037819 */ /* 0x000fe40000010e04 */
[----:B------:R-:W-:-:S02]  /*1510*/  IADD3 RZ, P0, PT, RZ, -R8, RZ ;  /* 0x80000008ffff7210 */ /* 0x000fc40007f1e0ff */
[----:B------:R-:W-:Y:S02]  /*1520*/  LOP3.LUT R0, RZ, R9, RZ, 0x33, !PT ;  /* 0x00000009ff007212 */ /* 0x000fe400078e33ff */
[----:B------:R-:W-:Y:S02]  /*1530*/  SHF.L.W.U32.HI R4, R4, 0x2, R5 ;  /* 0x0000000204047819 */ /* 0x000fe40000010e05 */
[----:B------:R-:W-:Y:S02]  /*1540*/  LOP3.LUT R2, RZ, R3, RZ, 0x33, !PT ;  /* 0x00000003ff027212 */ /* 0x000fe400078e33ff */
[----:B------:R-:W-:Y:S02]  /*1550*/  IADD3.X R6, P0, PT, RZ, R0, RZ, P0, !PT ;  /* 0x00000000ff067210 */ /* 0x000fe4000071e4ff */
[----:B------:R-:W-:Y:S02]  /*1560*/  LOP3.LUT R7, RZ, R4, RZ, 0x33, !PT ;  /* 0x00000004ff077212 */ /* 0x000fe400078e33ff */
[----:B------:R-:W-:-:S02]  /*1570*/  IADD3.X R0, P1, PT, RZ, R2, RZ, P0, !PT ;  /* 0x00000002ff007210 */ /* 0x000fc4000073e4ff */
[----:B------:R-:W-:-:S03]  /*1580*/  ISETP.GT.U32.AND P2, PT, R3, -0x1, PT ;  /* 0xffffffff0300780c */ /* 0x000fc60003f44070 */
[----:B------:R-:W-:Y:S01]  /*1590*/  IMAD.X R7, RZ, RZ, R7, P1 ;  /* 0x000000ffff077224 */ /* 0x000fe200008e0607 */
[----:B------:R-:W-:-:S04]  /*15a0*/  ISETP.GT.AND.EX P0, PT, R4, -0x1, PT, P2 ;  /* 0xffffffff0400780c */ /* 0x000fc80003f04320 */
[----:B------:R-:W-:Y:S02]  /*15b0*/  SEL R2, R4, R7, P0 ;  /* 0x0000000704027207 */ /* 0x000fe40000000000 */
[----:B------:R-:W-:Y:S02]  /*15c0*/  SEL R13, R3, R0, P0 ;  /* 0x00000000030d7207 */ /* 0x000fe40000000000 */
[----:B------:R-:W-:Y:S02]  /*15d0*/  ISETP.NE.U32.AND P1, PT, R2, RZ, PT ;  /* 0x000000ff0200720c */ /* 0x000fe40003f25070 */
[----:B------:R-:W-:Y:S02]  /*15e0*/  SEL R9, R9, R6, P0 ;  /* 0x0000000609097207 */ /* 0x000fe40000000000 */
[----:B------:R-:W-:Y:S01]  /*15f0*/  SEL R3, R13, R2, !P1 ;  /* 0x000000020d037207 */ /* 0x000fe20004800000 */
[----:B------:R-:W-:-:S05]  /*1600*/  @!P0 IMAD.MOV R8, RZ, RZ, -R8 ;  /* 0x000000ffff088224 */ /* 0x000fca00078e0a08 */
[----:B------:R-:W0:Y:S02]  /*1610*/  FLO.U32 R3, R3 ;  /* 0x0000000300037300 */ /* 0x000e2400000e0000 */
[C---:B0-----:R-:W-:Y:S02]  /*1620*/  IADD3 R7, PT, PT, -R3.reuse, 0x1f, RZ ;  /* 0x0000001f03077810 */ /* 0x041fe40007ffe1ff */
[----:B------:R-:W-:-:S03]  /*1630*/  IADD3 R0, PT, PT, -R3, 0x3f, RZ ;  /* 0x0000003f03007810 */ /* 0x000fc60007ffe1ff */
[----:B------:R-:W-:-:S05]  /*1640*/  @P1 IMAD.MOV R0, RZ, RZ, R7 ;  /* 0x000000ffff001224 */ /* 0x000fca00078e0207 */
[----:B------:R-:W-:-:S13]  /*1650*/  ISETP.NE.AND P1, PT, R0, RZ, PT ;  /* 0x000000ff0000720c */ /* 0x000fda0003f25270 */
[----:B------:R-:W-:Y:S05]  /*1660*/  @!P1 BRA `(.L_x_19) ;  /* 0x0000000000289947 */ /* 0x000fea0003800000 */
[--C-:B------:R-:W-:Y:S02]  /*1670*/  SHF.R.U64 R7, R8, 0x1, R9.reuse ;  /* 0x0000000108077819 */ /* 0x100fe40000001209 */
[C---:B------:R-:W-:Y:S02]  /*1680*/  LOP3.LUT R3, R0.reuse, 0x3f, RZ, 0xc0, !PT ;  /* 0x0000003f00037812 */ /* 0x040fe400078ec0ff */
[----:B------:R-:W-:Y:S02]  /*1690*/  SHF.R.U32.HI R9, RZ, 0x1, R9 ;  /* 0x00000001ff097819 */ /* 0x000fe40000011609 */
[----:B------:R-:W-:Y:S02]  /*16a0*/  LOP3.LUT R6, R0, 0x3f, RZ, 0xc, !PT ;  /* 0x0000003f00067812 */ /* 0x000fe400078e0cff */
[CC--:B------:R-:W-:Y:S02]  /*16b0*/  SHF.L.U64.HI R11, R13.reuse, R3.reuse, R2 ;  /* 0x000000030d0b7219 */ /* 0x0c0fe40000010202 */
[----:B------:R-:W-:-:S02]  /*16c0*/  SHF.L.U32 R3, R13, R3, RZ ;  /* 0x000000030d037219 */ /* 0x000fc400000006ff */
[-CC-:B------:R-:W-:Y:S02]  /*16d0*/  SHF.R.U64 R2, R7, R6.reuse, R9.reuse ;  /* 0x0000000607027219 */ /* 0x180fe40000001209 */
[----:B------:R-:W-:Y:S02]  /*16e0*/  SHF.R.U32.HI R6, RZ, R6, R9 ;  /* 0x00000006ff067219 */ /* 0x000fe40000011609 */
[----:B------:R-:W-:Y:S02]  /*16f0*/  LOP3.LUT R13, R3, R2, RZ, 0xfc, !PT ;  /* 0x00000002030d7212 */ /* 0x000fe400078efcff */
[----:B------:R-:W-:-:S07]  /*1700*/  LOP3.LUT R2, R11, R6, RZ, 0xfc, !PT ;  /* 0x000000060b027212 */ /* 0x000fce00078efcff */
.L_x_19:
[----:B------:R-:W-:Y:S05]  /*1710*/  BSYNC.RECONVERGENT B1 ;  /* 0x0000000000017941 */ /* 0x000fea0003800200 */
.L_x_18:
[----:B------:R-:W-:Y:S01]  /*1720*/  IMAD.WIDE.U32 R8, R13, 0x2168c235, RZ ;  /* 0x2168c2350d087825 */ /* 0x000fe200078e00ff */
[----:B------:R-:W-:-:S03]  /*1730*/  SHF.R.U32.HI R5, RZ, 0x1e, R5 ;  /* 0x0000001eff057819 */ /* 0x000fc60000011605 */
[----:B------:R-:W-:Y:S01]  /*1740*/  IMAD.MOV.U32 R6, RZ, RZ, R9 ;  /* 0x000000ffff067224 */ /* 0x000fe200078e0009 */
[----:B------:R-:W-:Y:S01]  /*1750*/  IADD3 RZ, P1, PT, R8, R8, RZ ;  /* 0x0000000808ff7210 */ /* 0x000fe20007f3e0ff */
[----:B------:R-:W-:Y:S01]  /*1760*/  IMAD.MOV.U32 R7, RZ, RZ, RZ ;  /* 0x000000ffff077224 */ /* 0x000fe200078e00ff */
[----:B------:R-:W-:Y:S01]  /*1770*/  LEA.HI R4, R4, R5, RZ, 0x1 ;  /* 0x0000000504047211 */ /* 0x000fe200078f08ff */
[----:B------:R-:W-:-:S04]  /*1780*/  IMAD.HI.U32 R3, R2, -0x36f0255e, RZ ;  /* 0xc90fdaa202037827 */ /* 0x000fc800078e00ff */
[----:B------:R-:W-:-:S04]  /*1790*/  IMAD.WIDE.U32 R6, R13, -0x36f0255e, R6 ;  /* 0xc90fdaa20d067825 */ /* 0x000fc800078e0006 */
[C---:B------:R-:W-:Y:S02]  /*17a0*/  IMAD R9, R2.reuse, -0x36f0255e, RZ ;  /* 0xc90fdaa202097824 */ /* 0x040fe400078e02ff */
[----:B------:R-:W-:-:S04]  /*17b0*/  IMAD.WIDE.U32 R6, P2, R2, 0x2168c235, R6 ;  /* 0x2168c23502067825 */ /* 0x000fc80007840006 */
[----:B------:R-:W-:Y:S01]  /*17c0*/  IMAD.X R2, RZ, RZ, R3, P2 ;  /* 0x000000ffff027224 */ /* 0x000fe200010e0603 */
[----:B------:R-:W-:Y:S02]  /*17d0*/  IADD3 R3, P2, PT, R9, R7, RZ ;  /* 0x0000000709037210 */ /* 0x000fe40007f5e0ff */
[----:B------:R-:W-:Y:S02]  /*17e0*/  IADD3.X RZ, P1, PT, R6, R6, RZ, P1, !PT ;  /* 0x0000000606ff7210 */ /* 0x000fe40000f3e4ff */
[C---:B------:R-:W-:Y:S01]  /*17f0*/  ISETP.GT.U32.AND P3, PT, R3.reuse, RZ, PT ;  /* 0x000000ff0300720c */ /* 0x040fe20003f64070 */
[----:B------:R-:W-:Y:S01]  /*1800*/  IMAD.X R2, RZ, RZ, R2, P2 ;  /* 0x000000ffff027224 */ /* 0x000fe200010e0602 */
[----:B------:R-:W-:-:S04]  /*1810*/  IADD3.X R6, P2, PT, R3, R3, RZ, P1, !PT ;  /* 0x0000000303067210 */ /* 0x000fc80000f5e4ff */
[C---:B------:R-:W-:Y:S01]  /*1820*/  ISETP.GT.AND.EX P1, PT, R2.reuse, RZ, PT, P3 ;  /* 0x000000ff0200720c */ /* 0x040fe20003f24330 */
[----:B------:R-:W-:-:S03]  /*1830*/  IMAD.X R7, R2, 0x1, R2, P2 ;  /* 0x0000000102077824 */ /* 0x000fc600010e0602 */
[----:B------:R-:W-:Y:S02]  /*1840*/  SEL R6, R6, R3, P1 ;  /* 0x0000000306067207 */ /* 0x000fe40000800000 */
[----:B------:R-:W-:Y:S02]  /*1850*/  SEL R7, R7, R2, P1 ;  /* 0x0000000207077207 */ /* 0x000fe40000800000 */
[----:B------:R-:W-:Y:S02]  /*1860*/  IADD3 R2, P2, PT, R6, 0x1, RZ ;  /* 0x0000000106027810 */ /* 0x000fe40007f5e0ff */
[----:B------:R-:W-:Y:S02]  /*1870*/  SEL R3, RZ, 0xffffffff, !P1 ;  /* 0xffffffffff037807 */ /* 0x000fe40004800000 */
[----:B------:R-:W-:Y:S01]  /*1880*/  LOP3.LUT P1, R14, R14, 0x80000000, RZ, 0xc0, !PT ;  /* 0x800000000e0e7812 */ /* 0x000fe2000782c0ff */
[----:B------:R-:W-:Y:S02]  /*1890*/  IMAD.X R7, RZ, RZ, R7, P2 ;  /* 0x000000ffff077224 */ /* 0x000fe400010e0607 */
[----:B------:R-:W-:Y:S01]  /*18a0*/  IMAD.IADD R3, R3, 0x1, -R0 ;  /* 0x0000000103037824 */ /* 0x000fe200078e0a00 */
[----:B------:R-:W-:-:S02]  /*18b0*/  @!P0 LOP3.LUT R14, R14, 0x80000000, RZ, 0x3c, !PT ;  /* 0x800000000e0e8812 */ /* 0x000fc400078e3cff */
[----:B------:R-:W-:Y:S01]  /*18c0*/  SHF.R.U64 R2, R2, 0xa, R7 ;  /* 0x0000000a02027819 */ /* 0x000fe20000001207 */
[----:B------:R-:W-:-:S03]  /*18d0*/  IMAD.SHL.U32 R3, R3, 0x100000, RZ ;  /* 0x0010000003037824 */ /* 0x000fc600078e00ff */
[----:B------:R-:W-:-:S03]  /*18e0*/  IADD3 R2, P2, PT, R2, 0x1, RZ ;  /* 0x0000000102027810 */ /* 0x000fc60007f5e0ff */
[----:B------:R-:W-:Y:S01]  /*18f0*/  @P1 IMAD.MOV R4, RZ, RZ, -R4 ;  /* 0x000000ffff041224 */ /* 0x000fe200078e0a04 */
[----:B------:R-:W-:-:S04]  /*1900*/  LEA.HI.X R7, R7, RZ, RZ, 0x16, P2 ;  /* 0x000000ff07077211 */ /* 0x000fc800010fb4ff */
[--C-:B------:R-:W-:Y:S02]  /*1910*/  SHF.R.U64 R0, R2, 0x1, R7.reuse ;  /* 0x0000000102007819 */ /* 0x100fe40000001207 */
[----:B------:R-:W-:Y:S02]  /*1920*/  SHF.R.U32.HI R2, RZ, 0x1, R7 ;  /* 0x00000001ff027819 */ /* 0x000fe40000011607 */
[----:B------:R-:W-:-:S04]  /*1930*/  IADD3 R11, P2, P3, RZ, RZ, R0 ;  /* 0x000000ffff0b7210 */ /* 0x000fc80007b5e000 */
[----:B------:R-:W-:-:S04]  /*1940*/  IADD3.X R3, PT, PT, R3, 0x3fe00000, R2, P2, P3 ;  /* 0x3fe0000003037810 */ /* 0x000fc800017e6402 */
[----:B------:R-:W-:-:S07]  /*1950*/  LOP3.LUT R14, R3, R14, RZ, 0xfc, !PT ;  /* 0x0000000e030e7212 */ /* 0x000fce00078efcff */
.L_x_13:
[----:B------:R-:W-:Y:S02]  /*1960*/  IMAD.MOV.U32 R13, RZ, RZ, 0x0 ;  /* 0x00000000ff0d7424 */ /* 0x000fe400078e00ff */
[----:B------:R-:W-:Y:S02]  /*1970*/  IMAD.MOV.U32 R0, RZ, RZ, R4 ;  /* 0x000000ffff007224 */ /* 0x000fe400078e0004 */
[----:B------:R-:W-:Y:S02]  /*1980*/  IMAD.MOV.U32 R8, RZ, RZ, R11 ;  /* 0x000000ffff087224 */ /* 0x000fe400078e000b */
[----:B------:R-:W-:Y:S01]  /*1990*/  IMAD.MOV.U32 R9, RZ, RZ, R14 ;  /* 0x000000ffff097224 */ /* 0x000fe200078e000e */
[----:B------:R-:W-:Y:S06]  /*19a0*/  RET.REL.NODEC R12 `(_Z15init_and_updatePfii) ;  /* 0xffffffe40c947950 */ /* 0x000fec0003c3ffff */
.L_x_20:
[----:B------:R-:W-:-:S00]  /*19b0*/  BRA `(.L_x_20) ;  /* 0xfffffffc00fc7947 */ /* 0x000fc0000383ffff */
[----:B------:R-:W-:-:S00]  /*19c0*/  NOP ;  /* 0x0000000000007918 */ /* 0x000fc00000000000 */
        /* <DEDUP_REMOVED lines=11> */
.L_x_22:


//--------------------- .nv.global.init           --------------------------
	.section	.nv.global.init,"aw",@progbits
	.align	16
.nv.global.init:
	.type		__cudart_sin_cos_coeffs,@object
	.size		__cudart_sin_cos_coeffs,(__cudart_i2opi_d - __cudart_sin_cos_coeffs)
__cudart_sin_cos_coeffs:
        /*0000*/ 	.byte	0x46, 0xd2, 0xb0, 0x2c, 0xf1, 0xe5, 0x5a, 0xbe, 0x92, 0xe3, 0xac, 0x69, 0xe3, 0x1d, 0xc7, 0x3e
        /*0010*/ 	.byte	0xa1, 0x62, 0xdb, 0x19, 0xa0, 0x01, 0x2a, 0xbf, 0x18, 0x08, 0x11, 0x11, 0x11, 0x11, 0x81, 0x3f
        /*0020*/ 	.byte	0x54, 0x55, 0x55, 0x55, 0x55, 0x55, 0xc5, 0xbf, 0x00, 0x00, 0x00, 0x00, 0x00, 0x00, 0x00, 0x00
        /*0030*/ 	.byte	0x00, 0x00, 0x00, 0x00, 0x00, 0x00, 0x00, 0x00, 0x64, 0x81, 0xfd, 0x20, 0x83, 0xff, 0xa8, 0xbd
        /*0040*/ 	.byte	0x28, 0x85, 0xef, 0xc1, 0xa7, 0xee, 0x21, 0x3e, 0xd9, 0xe6, 0x06, 0x8e, 0x4f, 0x7e, 0x92, 0xbe
        /*0050*/ 	.byte	0xe9, 0xbc, 0xdd, 0x19, 0xa0, 0x01, 0xfa, 0x3e, 0x47, 0x5d, 0xc1, 0x16, 0x6c, 0xc1, 0x56, 0xbf
        /*0060*/ 	.byte	0x51, 0x55, 0x55, 0x55, 0x55, 0x55, 0xa5, 0x3f, 0x00, 0x00, 0x00, 0x00, 0x00, 0x00, 0xe0, 0xbf
        /*0070*/ 	.byte	0x00, 0x00, 0x00, 0x00, 0x00, 0x00, 0xf0, 0x3f, 0x00, 0x00, 0x00, 0x00, 0x00, 0x00, 0x00, 0x00
	.type		__cudart_i2opi_d,@object
	.size		__cudart_i2opi_d,(.L_0 - __cudart_i2opi_d)
__cudart_i2opi_d:
        /* <DEDUP_REMOVED lines=9> */
.L_0:


//--------------------- .nv.shared.reserved.0     --------------------------
	.section	.nv.shared.reserved.0,"aw",@nobits
	.weak		__nv_reservedSMEM_offset_0_alias
	.size		__nv_reservedSMEM_offset_0_alias, 0, 64
	.other		__nv_reservedSMEM_offset_0_alias,@"STO_CUDA_RESERVED_SHARED STV_DEFAULT"
__nv_reservedSMEM_offset_0_alias:
	.zero		0
	.zero		64


//--------------------- .nv.constant0._Z15init_and_updatePfii --------------------------
	.section	.nv.constant0._Z15init_and_updatePfii,"a",@progbits
	.sectionflags	@""
	.align	4
.nv.constant0._Z15init_and_updatePfii:
	.zero		912


//--------------------- SYMBOLS --------------------------

	.type		.nv.reservedSmem.offset0,@object
	.size		.nv.reservedSmem.offset0,0x4
